def attn_fwd(
    Q,
    K,
    V,
    Out,
    Lse,
    sm_scale,
    stride_qz,
    stride_qh,
    stride_qm,
    stride_qk,
    stride_kz,
    stride_kh,
    stride_kn,
    stride_kk,
    stride_vz,
    stride_vh,
    stride_vn,
    stride_vk,
    stride_oz,
    stride_oh,
    stride_om,
    stride_ok,
    seqlen_q,
    seqlen_k,
    BLOCK_M: tl.constexpr,
    BLOCK_N: tl.constexpr,
    HEAD_DIM: tl.constexpr,
    CAUSAL: tl.constexpr,
):
    start_m = tl.program_id(0)
    off_hz = tl.program_id(1)
    q_off = off_hz * stride_qh
    k_off = off_hz * stride_kh
    v_off = off_hz * stride_vh
    offs_m = start_m * BLOCK_M + tl.arange(0, BLOCK_M)
    offs_d = tl.arange(0, HEAD_DIM)
    offs_n = tl.arange(0, BLOCK_N)
    q_ptrs = Q + q_off + offs_m[:, None] * stride_qm + offs_d[None, :] * stride_qk
    k_ptrs = K + k_off + offs_d[:, None] * stride_kk + offs_n[None, :] * stride_kn
    v_ptrs = V + v_off + offs_n[:, None] * stride_vn + offs_d[None, :] * stride_vk
    m_i = tl.full([BLOCK_M], float("-inf"), dtype=tl.float32)
    l_i = tl.zeros([BLOCK_M], dtype=tl.float32) + 1.0
    acc = tl.zeros([BLOCK_M, HEAD_DIM], dtype=tl.float32)
    q = tl.load(q_ptrs)
    acc, l_i, m_i = _attn_fwd_inner(
        acc,
        l_i,
        m_i,
        q,
        k_ptrs,
        v_ptrs,
        sm_scale,
        stride_kn,
        stride_vn,
        start_m,
        seqlen_k,
        BLOCK_M,
        BLOCK_N,
        HEAD_DIM,
        CAUSAL,
    )
    acc = acc / l_i[:, None]
    lse = m_i + tl.math.log2(l_i) / 1.4426950408889634
    o_ptrs = (
        Out
        + off_hz * stride_oh
        + offs_m[:, None] * stride_om
        + offs_d[None, :] * stride_ok
    )
    tl.store(o_ptrs, acc.to(Out.dtype.element_ty))
    tl.store(Lse + off_hz * seqlen_q + offs_m, lse)

# config = {"BLOCK_M": 256, "BLOCK_N": 128, "HEAD_DIM": 64, "arch": "sm_90", "causal": false, "dtype": "fp16", "num_stages": 2, "num_warps": 8}
# arch = sm_90


// ===== COMPILED SASS (sm_90a) =====

	.target	sm_90a

	.elftype	@"ET_EXEC"


//--------------------- .note.nv.tkinfo           --------------------------
	.section	.note.nv.tkinfo,"",@"SHT_NOTE"
	.sectionflags	@"SHF_NOTE_NV_TKINFO"
	.tkinfo
        /*0018*/ 	.word	0x00000002
        /*0030*/ 	.string	""
        /*0030*/ 	.string	"ptxas"
        /*0030*/ 	.string	"Cuda compilation tools, release 13.0, V13.0.88"
        /*0030*/ 	.string	"Build cuda_13.0.r13.0/compiler.36424714_0"
        /*0030*/ 	.string	"-v  -suppress-debug-info  -lineinfo  -arch sm_90a "



//--------------------- .note.nv.cuinfo           --------------------------
	.section	.note.nv.cuinfo,"",@"SHT_NOTE"
	.sectionflags	@"SHF_NOTE_NV_CUINFO"
        /*0018*/ 	.short	0x0002
        /*001a*/ 	.short	0x005a
        /*001c*/ 	.short	0x0082
	.zero		2


//--------------------- .nv.info                  --------------------------
	.section	.nv.info,"",@"SHT_CUDA_INFO"
	.align	4


	//----- nvinfo : EIATTR_REGCOUNT
	.align		4
        /*0000*/ 	.byte	0x04, 0x2f
        /*0002*/ 	.short	(.L_2 - .L_1)
	.align		4
.L_1:
        /*0004*/ 	.word	index@(attn_fwd)
        /*0008*/ 	.word	0x000000ff


	//----- nvinfo : EIATTR_FRAME_SIZE
	.align		4
.L_2:
        /*000c*/ 	.byte	0x04, 0x11
        /*000e*/ 	.short	(.L_4 - .L_3)
	.align		4
.L_3:
        /*0010*/ 	.word	index@(attn_fwd)
        /*0014*/ 	.word	0x00000238


	//----- nvinfo : EIATTR_MIN_STACK_SIZE
	.align		4
.L_4:
        /*0018*/ 	.byte	0x04, 0x12
        /*001a*/ 	.short	(.L_6 - .L_5)
	.align		4
.L_5:
        /*001c*/ 	.word	index@(attn_fwd)
        /*0020*/ 	.word	0x00000238
.L_6:


//--------------------- .nv.compat                --------------------------
	.section	.nv.compat,"",@"SHT_CUDA_COMPAT_INFO"
	.align	4
        /*0000*/ 	.byte	0x02, 0x09, 0x01, 0x00, 0x02, 0x02, 0x04, 0x00, 0x02, 0x05, 0x05, 0x00, 0x03, 0x07, 0x01, 0x01
        /*0010*/ 	.byte	0x02, 0x03, 0x00, 0x00, 0x02, 0x06, 0x01, 0x00, 0x04, 0x0b, 0x08, 0x00, 0x00, 0x00, 0x00, 0x00
        /*0020*/ 	.byte	0x00, 0x00, 0x00, 0x00


//--------------------- .nv.info.attn_fwd         --------------------------
	.section	.nv.info.attn_fwd,"",@"SHT_CUDA_INFO"
	.sectionflags	@""
	.align	4


	//----- nvinfo : EIATTR_CUDA_API_VERSION
	.align		4
        /*0000*/ 	.byte	0x04, 0x37
        /*0002*/ 	.short	(.L_8 - .L_7)
.L_7:
        /*0004*/ 	.word	0x00000082


	//----- nvinfo : EIATTR_KPARAM_INFO
	.align		4
.L_8:
        /*0008*/ 	.byte	0x04, 0x17
        /*000a*/ 	.short	(.L_10 - .L_9)
.L_9:
        /*000c*/ 	.word	0x00000000
        /*0010*/ 	.short	0x0019
        /*0012*/ 	.short	0x0080
        /*0014*/ 	.byte	0x00, 0xf4, 0x21, 0x00


	//----- nvinfo : EIATTR_KPARAM_INFO
	.align		4
.L_10:
        /*0018*/ 	.byte	0x04, 0x17
        /*001a*/ 	.short	(.L_12 - .L_11)
.L_11:
        /*001c*/ 	.word	0x00000000
        /*0020*/ 	.short	0x0018
        /*0022*/ 	.short	0x0078
        /*0024*/ 	.byte	0x00, 0xf4, 0x21, 0x00


	//----- nvinfo : EIATTR_KPARAM_INFO
	.align		4
.L_12:
        /*0028*/ 	.byte	0x04, 0x17
        /*002a*/ 	.short	(.L_14 - .L_13)
.L_13:
        /*002c*/ 	.word	0x00000000
        /*0030*/ 	.short	0x0017
        /*0032*/ 	.short	0x0070
        /*0034*/ 	.byte	0x00, 0xf0, 0x11, 0x00


	//----- nvinfo : EIATTR_KPARAM_INFO
	.align		4
.L_14:
        /*0038*/ 	.byte	0x04, 0x17
        /*003a*/ 	.short	(.L_16 - .L_15)
.L_15:
        /*003c*/ 	.word	0x00000000
        /*0040*/ 	.short	0x0016
        /*0042*/ 	.short	0x006c
        /*0044*/ 	.byte	0x00, 0xf0, 0x11, 0x00


	//----- nvinfo : EIATTR_KPARAM_INFO
	.align		4
.L_16:
        /*0048*/ 	.byte	0x04, 0x17
        /*004a*/ 	.short	(.L_18 - .L_17)
.L_17:
        /*004c*/ 	.word	0x00000000
        /*0050*/ 	.short	0x0015
        /*0052*/ 	.short	0x0068
        /*0054*/ 	.byte	0x00, 0xf0, 0x11, 0x00


	//----- nvinfo : EIATTR_KPARAM_INFO
	.align		4
.L_18:
        /*0058*/ 	.byte	0x04, 0x17
        /*005a*/ 	.short	(.L_20 - .L_19)
.L_19:
        /*005c*/ 	.word	0x00000000
        /*0060*/ 	.short	0x0014
        /*0062*/ 	.short	0x0064
        /*0064*/ 	.byte	0x00, 0xf0, 0x11, 0x00


	//----- nvinfo : EIATTR_KPARAM_INFO
	.align		4
.L_20:
        /*0068*/ 	.byte	0x04, 0x17
        /*006a*/ 	.short	(.L_22 - .L_21)
.L_21:
        /*006c*/ 	.word	0x00000000
        /*0070*/ 	.short	0x0013
        /*0072*/ 	.short	0x0060
        /*0074*/ 	.byte	0x00, 0xf0, 0x11, 0x00


	//----- nvinfo : EIATTR_KPARAM_INFO
	.align		4
.L_22:
        /*0078*/ 	.byte	0x04, 0x17
        /*007a*/ 	.short	(.L_24 - .L_23)
.L_23:
        /*007c*/ 	.word	0x00000000
        /*0080*/ 	.short	0x0012
        /*0082*/ 	.short	0x005c
        /*0084*/ 	.byte	0x00, 0xf0, 0x11, 0x00


	//----- nvinfo : EIATTR_KPARAM_INFO
	.align		4
.L_24:
        /*0088*/ 	.byte	0x04, 0x17
        /*008a*/ 	.short	(.L_26 - .L_25)
.L_25:
        /*008c*/ 	.word	0x00000000
        /*0090*/ 	.short	0x0011
        /*0092*/ 	.short	0x0058
        /*0094*/ 	.byte	0x00, 0xf0, 0x11, 0x00


	//----- nvinfo : EIATTR_KPARAM_INFO
	.align		4
.L_26:
        /*0098*/ 	.byte	0x04, 0x17
        /*009a*/ 	.short	(.L_28 - .L_27)
.L_27:
        /*009c*/ 	.word	0x00000000
        /*00a0*/ 	.short	0x0010
        /*00a2*/ 	.short	0x0054
        /*00a4*/ 	.byte	0x00, 0xf0, 0x11, 0x00


	//----- nvinfo : EIATTR_KPARAM_INFO
	.align		4
.L_28:
        /*00a8*/ 	.byte	0x04, 0x17
        /*00aa*/ 	.short	(.L_30 - .L_29)
.L_29:
        /*00ac*/ 	.word	0x00000000
        /*00b0*/ 	.short	0x000f
        /*00b2*/ 	.short	0x0050
        /*00b4*/ 	.byte	0x00, 0xf0, 0x11, 0x00


	//----- nvinfo : EIATTR_KPARAM_INFO
	.align		4
.L_30:
        /*00b8*/ 	.byte	0x04, 0x17
        /*00ba*/ 	.short	(.L_32 - .L_31)
.L_31:
        /*00bc*/ 	.word	0x00000000
        /*00c0*/ 	.short	0x000e
        /*00c2*/ 	.short	0x004c
        /*00c4*/ 	.byte	0x00, 0xf0, 0x11, 0x00


	//----- nvinfo : EIATTR_KPARAM_INFO
	.align		4
.L_32:
        /*00c8*/ 	.byte	0x04, 0x17
        /*00ca*/ 	.short	(.L_34 - .L_33)
.L_33:
        /*00cc*/ 	.word	0x00000000
        /*00d0*/ 	.short	0x000d
        /*00d2*/ 	.short	0x0048
        /*00d4*/ 	.byte	0x00, 0xf0, 0x11, 0x00


	//----- nvinfo : EIATTR_KPARAM_INFO
	.align		4
.L_34:
        /*00d8*/ 	.byte	0x04, 0x17
        /*00da*/ 	.short	(.L_36 - .L_35)
.L_35:
        /*00dc*/ 	.word	0x00000000
        /*00e0*/ 	.short	0x000c
        /*00e2*/ 	.short	0x0044
        /*00e4*/ 	.byte	0x00, 0xf0, 0x11, 0x00


	//----- nvinfo : EIATTR_KPARAM_INFO
	.align		4
.L_36:
        /*00e8*/ 	.byte	0x04, 0x17
        /*00ea*/ 	.short	(.L_38 - .L_37)
.L_37:
        /*00ec*/ 	.word	0x00000000
        /*00f0*/ 	.short	0x000b
        /*00f2*/ 	.short	0x0040
        /*00f4*/ 	.byte	0x00, 0xf0, 0x11, 0x00


	//----- nvinfo : EIATTR_KPARAM_INFO
	.align		4
.L_38:
        /*00f8*/ 	.byte	0x04, 0x17
        /*00fa*/ 	.short	(.L_40 - .L_39)
.L_39:
        /*00fc*/ 	.word	0x00000000
        /*0100*/ 	.short	0x000a
        /*0102*/ 	.short	0x003c
        /*0104*/ 	.byte	0x00, 0xf0, 0x11, 0x00


	//----- nvinfo : EIATTR_KPARAM_INFO
	.align		4
.L_40:
        /*0108*/ 	.byte	0x04, 0x17
        /*010a*/ 	.short	(.L_42 - .L_41)
.L_41:
        /*010c*/ 	.word	0x00000000
        /*0110*/ 	.short	0x0009
        /*0112*/ 	.short	0x0038
        /*0114*/ 	.byte	0x00, 0xf0, 0x11, 0x00


	//----- nvinfo : EIATTR_KPARAM_INFO
	.align		4
.L_42:
        /*0118*/ 	.byte	0x04, 0x17
        /*011a*/ 	.short	(.L_44 - .L_43)
.L_43:
        /*011c*/ 	.word	0x00000000
        /*0120*/ 	.short	0x0008
        /*0122*/ 	.short	0x0034
        /*0124*/ 	.byte	0x00, 0xf0, 0x11, 0x00


	//----- nvinfo : EIATTR_KPARAM_INFO
	.align		4
.L_44:
        /*0128*/ 	.byte	0x04, 0x17
        /*012a*/ 	.short	(.L_46 - .L_45)
.L_45:
        /*012c*/ 	.word	0x00000000
        /*0130*/ 	.short	0x0007
        /*0132*/ 	.short	0x0030
        /*0134*/ 	.byte	0x00, 0xf0, 0x11, 0x00


	//----- nvinfo : EIATTR_KPARAM_INFO
	.align		4
.L_46:
        /*0138*/ 	.byte	0x04, 0x17
        /*013a*/ 	.short	(.L_48 - .L_47)
.L_47:
        /*013c*/ 	.word	0x00000000
        /*0140*/ 	.short	0x0006
        /*0142*/ 	.short	0x002c
        /*0144*/ 	.byte	0x00, 0xf0, 0x11, 0x00


	//----- nvinfo : EIATTR_KPARAM_INFO
	.align		4
.L_48:
        /*0148*/ 	.byte	0x04, 0x17
        /*014a*/ 	.short	(.L_50 - .L_49)
.L_49:
        /*014c*/ 	.word	0x00000000
        /*0150*/ 	.short	0x0005
        /*0152*/ 	.short	0x0028
        /*0154*/ 	.byte	0x00, 0xf0, 0x11, 0x00


	//----- nvinfo : EIATTR_KPARAM_INFO
	.align		4
.L_50:
        /*0158*/ 	.byte	0x04, 0x17
        /*015a*/ 	.short	(.L_52 - .L_51)
.L_51:
        /*015c*/ 	.word	0x00000000
        /*0160*/ 	.short	0x0004
        /*0162*/ 	.short	0x0020
        /*0164*/ 	.byte	0x00, 0xf4, 0x21, 0x00


	//----- nvinfo : EIATTR_KPARAM_INFO
	.align		4
.L_52:
        /*0168*/ 	.byte	0x04, 0x17
        /*016a*/ 	.short	(.L_54 - .L_53)
.L_53:
        /*016c*/ 	.word	0x00000000
        /*0170*/ 	.short	0x0003
        /*0172*/ 	.short	0x0018
        /*0174*/ 	.byte	0x00, 0xf4, 0x21, 0x00


	//----- nvinfo : EIATTR_KPARAM_INFO
	.align		4
.L_54:
        /*0178*/ 	.byte	0x04, 0x17
        /*017a*/ 	.short	(.L_56 - .L_55)
.L_55:
        /*017c*/ 	.word	0x00000000
        /*0180*/ 	.short	0x0002
        /*0182*/ 	.short	0x0010
        /*0184*/ 	.byte	0x00, 0xf4, 0x21, 0x00


	//----- nvinfo : EIATTR_KPARAM_INFO
	.align		4
.L_56:
        /*0188*/ 	.byte	0x04, 0x17
        /*018a*/ 	.short	(.L_58 - .L_57)
.L_57:
        /*018c*/ 	.word	0x00000000
        /*0190*/ 	.short	0x0001
        /*0192*/ 	.short	0x0008
        /*0194*/ 	.byte	0x00, 0xf4, 0x21, 0x00


	//----- nvinfo : EIATTR_KPARAM_INFO
	.align		4
.L_58:
        /*0198*/ 	.byte	0x04, 0x17
        /*019a*/ 	.short	(.L_60 - .L_59)
.L_59:
        /*019c*/ 	.word	0x00000000
        /*01a0*/ 	.short	0x0000
        /*01a2*/ 	.short	0x0000
        /*01a4*/ 	.byte	0x00, 0xf4, 0x21, 0x00


	//----- nvinfo : EIATTR_SPARSE_MMA_MASK
	.align		4
.L_60:
        /*01a8*/ 	.byte	0x03, 0x50
        /*01aa*/ 	.short	0x0000


	//----- nvinfo : EIATTR_MAXREG_COUNT
	.align		4
        /*01ac*/ 	.byte	0x03, 0x1b
        /*01ae*/ 	.short	0x00ff


	//----- nvinfo : EIATTR_NUM_BARRIERS
	.align		4
        /*01b0*/ 	.byte	0x02, 0x4c
        /*01b2*/ 	.byte	0x01
	.zero		1


	//----- nvinfo : EIATTR_ANNOTATIONS
	.align		4
        /*01b4*/ 	.byte	0x04, 0x55
        /*01b6*/ 	.short	(.L_62 - .L_61)


	//   ....[0]....
.L_61:
        /*01b8*/ 	.word	0x00000001
        /*01bc*/ 	.byte	0x00, 0x1c, 0x00, 0x00, 0x01, 0x00, 0x00, 0x00, 0xb0, 0x1e, 0x00, 0x00, 0x01, 0x00, 0x00, 0x00
        /* <DEDUP_REMOVED lines=77> */
        /*069c*/ 	.byte	0x70, 0x7b, 0x00, 0x00, 0x01, 0x00, 0x00, 0x00, 0x80, 0x7b, 0x00, 0x00


	//----- nvinfo : EIATTR_MERCURY_ISA_VERSION
	.align		4
.L_62:
        /*06a8*/ 	.byte	0x03, 0x5f
        /*06aa*/ 	.short	0x0101


	//----- nvinfo : EIATTR_COOP_GROUP_MASK_REGIDS
	.align		4
        /*06ac*/ 	.byte	0x04, 0x29
        /*06ae*/ 	.short	(.L_64 - .L_63)


	//   ....[0]....
.L_63:
        /*06b0*/ 	.word	0xffffffff


	//   ....[1]....
        /*06b4*/ 	.word	0xffffffff


	//   ....[2]....
        /*06b8*/ 	.word	0xffffffff


	//   ....[3]....
        /*06bc*/ 	.word	0xffffffff


	//   ....[4]....
        /*06c0*/ 	.word	0xffffffff


	//   ....[5]....
        /*06c4*/ 	.word	0xffffffff


	//   ....[6]....
        /*06c8*/ 	.word	0xffffffff


	//   ....[7]....
        /*06cc*/ 	.word	0xffffffff


	//   ....[8]....
        /*06d0*/ 	.word	0xffffffff


	//   ....[9]....
        /*06d4*/ 	.word	0xffffffff


	//   ....[10]....
        /*06d8*/ 	.word	0xffffffff


	//   ....[11]....
        /*06dc*/ 	.word	0xffffffff


	//   ....[12]....
        /*06e0*/ 	.word	0xffffffff


	//   ....[13]....
        /*06e4*/ 	.word	0xffffffff


	//   ....[14]....
        /*06e8*/ 	.word	0xffffffff


	//   ....[15]....
        /*06ec*/ 	.word	0xffffffff


	//----- nvinfo : EIATTR_COOP_GROUP_INSTR_OFFSETS
	.align		4
.L_64:
        /*06f0*/ 	.byte	0x04, 0x28
        /*06f2*/ 	.short	(.L_66 - .L_65)


	//   ....[0]....
.L_65:
        /*06f4*/ 	.word	0x00004580


	//   ....[1]....
        /*06f8*/ 	.word	0x000046d0


	//   ....[2]....
        /*06fc*/ 	.word	0x00004e50


	//   ....[3]....
        /*0700*/ 	.word	0x00004f10


	//   ....[4]....
        /*0704*/ 	.word	0x00005380


	//   ....[5]....
        /*0708*/ 	.word	0x00005490


	//   ....[6]....
        /*070c*/ 	.word	0x000058f0


	//   ....[7]....
        /*0710*/ 	.word	0x00005910


	//   ....[8]....
        /*0714*/ 	.word	0x00008020


	//   ....[9]....
        /*0718*/ 	.word	0x00008030


	//   ....[10]....
        /*071c*/ 	.word	0x00008050


	//   ....[11]....
        /*0720*/ 	.word	0x00008060


	//   ....[12]....
        /*0724*/ 	.word	0x00008090


	//   ....[13]....
        /*0728*/ 	.word	0x000080a0


	//   ....[14]....
        /*072c*/ 	.word	0x000080d0


	//   ....[15]....
        /*0730*/ 	.word	0x000080e0


	//----- nvinfo : EIATTR_EXIT_INSTR_OFFSETS
	.align		4
.L_66:
        /*0734*/ 	.byte	0x04, 0x1c
        /*0736*/ 	.short	(.L_68 - .L_67)


	//   ....[0]....
.L_67:
        /*0738*/ 	.word	0x0000b5c0


	//----- nvinfo : EIATTR_REQNTID
	.align		4
.L_68:
        /*073c*/ 	.byte	0x04, 0x10
        /*073e*/ 	.short	(.L_70 - .L_69)
.L_69:
        /*0740*/ 	.word	0x00000100
        /*0744*/ 	.word	0x00000001
        /*0748*/ 	.word	0x00000001


	//----- nvinfo : EIATTR_CBANK_PARAM_SIZE
	.align		4
.L_70:
        /*074c*/ 	.byte	0x03, 0x19
        /*074e*/ 	.short	0x0088


	//----- nvinfo : EIATTR_PARAM_CBANK
	.align		4
        /*0750*/ 	.byte	0x04, 0x0a
        /*0752*/ 	.short	(.L_72 - .L_71)
	.align		4
.L_71:
        /*0754*/ 	.word	index@(.nv.constant0.attn_fwd)
        /*0758*/ 	.short	0x0210
        /*075a*/ 	.short	0x0088


	//----- nvinfo : EIATTR_SW_WAR
	.align		4
.L_72:
        /*075c*/ 	.byte	0x04, 0x36
        /*075e*/ 	.short	(.L_74 - .L_73)
.L_73:
        /*0760*/ 	.word	0x00000008
.L_74:


//--------------------- .nv.callgraph             --------------------------
	.section	.nv.callgraph,"",@"SHT_CUDA_CALLGRAPH"
	.align	4
	.sectionentsize	8
	.align		4
        /*0000*/ 	.word	0x00000000
	.align		4
        /*0004*/ 	.word	0xffffffff
	.align		4
        /*0008*/ 	.word	0x00000000
	.align		4
        /*000c*/ 	.word	0xfffffffe
	.align		4
        /*0010*/ 	.word	0x00000000
	.align		4
        /*0014*/ 	.word	0xfffffffd
	.align		4
        /*0018*/ 	.word	0x00000000
	.align		4
        /*001c*/ 	.word	0xfffffffc


//--------------------- .nv.constant4             --------------------------
	.section	.nv.constant4,"a",@progbits
	.align	8
	.align		8
.nv.constant4:
        /*0000*/ 	.dword	_$_str


//--------------------- .text.attn_fwd            --------------------------
	.section	.text.attn_fwd,"ax",@progbits
	.align	128
        .global         attn_fwd
        .type           attn_fwd,@function
        .size           attn_fwd,(.L_x_3 - attn_fwd)
        .other          attn_fwd,@"STO_CUDA_ENTRY STV_DEFAULT"
attn_fwd:
.text.attn_fwd:
[----:B------:R-:W0:Y:S01]  /*0000*/  LDC R1, c[0x0][0x28] ;  /* 0x00000a00ff017b82 */ /* 0x000e220000000800 */
[----:B------:R-:W1:Y:S07]  /*0010*/  S2R R216, SR_TID.X ;  /* 0x0000000000d87919 */ /* 0x000e6e0000002100 */
[----:B------:R-:W2:Y:S01]  /*0020*/  S2UR UR6, SR_CTAID.Y ;  /* 0x00000000000679c3 */ /* 0x000ea20000002600 */
[----:B------:R-:W-:Y:S01]  /*0030*/  ULDC.64 UR4, c[0x0][0x240] ;  /* 0x0000900000047ab9 */ /* 0x000fe20000000a00 */
[----:B------:R-:W-:Y:S01]  /*0040*/  ULDC.64 UR24, c[0x0][0x208] ;  /* 0x0000820000187ab9 */ /* 0x000fe20000000a00 */
[----:B------:R-:W3:Y:S01]  /*0050*/  S2R R3, SR_CTAID.X ;  /* 0x0000000000037919 */ /* 0x000ee20000002500 */
[----:B0-----:R-:W-:-:S04]  /*0060*/  IADD3 R1, R1, -0x238, RZ ;  /* 0xfffffdc801017810 */ /* 0x001fc80007ffe0ff */
[----:B------:R-:W0:Y:S08]  /*0070*/  LDC.64 R4, c[0x0][0x210] ;  /* 0x00008400ff047b82 */ /* 0x000e300000000a00 */
[----:B------:R-:W4:Y:S01]  /*0080*/  LDC R145, c[0x0][0x248] ;  /* 0x00009200ff917b82 */ /* 0x000f220000000800 */
[----:B--2---:R-:W-:-:S07]  /*0090*/  UIMAD UR4, UR6, UR4, URZ ;  /* 0x00000004060472a4 */ /* 0x004fce000f8e023f */
[----:B------:R-:W2:Y:S01]  /*00a0*/  LDC R217, c[0x0][0x280] ;  /* 0x0000a000ffd97b82 */ /* 0x000ea20000000800 */
[----:B------:R-:W-:Y:S01]  /*00b0*/  USHF.L.U32 UR7, UR4, 0x1, URZ ;  /* 0x0000000104077899 */ /* 0x000fe2000800063f */
[----:B-1----:R-:W-:-:S04]  /*00c0*/  LOP3.LUT R0, R216, 0xff, RZ, 0xc0, !PT ;  /* 0x000000ffd8007812 */ /* 0x002fc800078ec0ff */
[----:B---3--:R-:W-:-:S05]  /*00d0*/  LEA R2, R3, R0, 0x8 ;  /* 0x0000000003027211 */ /* 0x008fca00078e40ff */
[----:B------:R-:W-:Y:S01]  /*00e0*/  IMAD R0, R2, UR5, RZ ;  /* 0x0000000502007c24 */ /* 0x000fe2000f8e02ff */
[----:B------:R-:W-:Y:S01]  /*00f0*/  UIMAD.WIDE UR4, UR4, 0x2, URZ ;  /* 0x00000002040478a5 */ /* 0x000fe2000f8e023f */
[C---:B----4-:R-:W-:Y:S01]  /*0100*/  SHF.L.U32 R15, R145.reuse, 0x4, RZ ;  /* 0x00000004910f7819 */ /* 0x050fe200000006ff */
[C---:B------:R-:W-:Y:S01]  /*0110*/  IMAD R23, R145.reuse, 0x14, RZ ;  /* 0x0000001491177824 */ /* 0x040fe200078e02ff */
[----:B------:R-:W-:Y:S02]  /*0120*/  SHF.L.U32 R11, R145, 0x3, RZ ;  /* 0x00000003910b7819 */ /* 0x000fe400000006ff */
[C---:B------:R-:W-:Y:S01]  /*0130*/  SHF.L.U32 R3, R0.reuse, 0x1, RZ ;  /* 0x0000000100037819 */ /* 0x040fe200000006ff */
[----:B------:R-:W-:-:S03]  /*0140*/  IMAD.HI R0, R0, 0x2, RZ ;  /* 0x0000000200007827 */ /* 0x000fc600078e02ff */
[----:B0-----:R-:W-:Y:S01]  /*0150*/  IADD3 R2, P0, P1, R3, UR7, R4 ;  /* 0x0000000703027c10 */ /* 0x001fe2000f91e004 */
[----:B------:R-:W-:-:S03]  /*0160*/  IMAD R21, R145, 0xa, RZ ;  /* 0x0000000a91157824 */ /* 0x000fc600078e02ff */
[----:B------:R-:W-:Y:S02]  /*0170*/  IADD3.X R3, R0, UR5, R5, P0, P1 ;  /* 0x0000000500037c10 */ /* 0x000fe400087e2405 */
[CC--:B------:R-:W-:Y:S02]  /*0180*/  LEA R14, P3, R145.reuse, R2.reuse, 0x5 ;  /* 0x00000002910e7211 */ /* 0x0c0fe400078628ff */
[CC--:B------:R-:W-:Y:S01]  /*0190*/  LEA R10, P2, R145.reuse, R2.reuse, 0x4 ;  /* 0x00000002910a7211 */ /* 0x0c0fe200078420ff */
[----:B------:R-:W-:Y:S01]  /*01a0*/  IMAD R9, R145, 0x6, RZ ;  /* 0x0000000691097824 */ /* 0x000fe200078e02ff */
[-C--:B------:R-:W-:Y:S01]  /*01b0*/  LEA.HI.X.SX32 R15, R15, R3.reuse, 0x1, P3 ;  /* 0x000000030f0f7211 */ /* 0x080fe200018f0eff */
[----:B------:R-:W-:Y:S01]  /*01c0*/  IMAD R19, R145, 0x50, RZ ;  /* 0x0000005091137824 */ /* 0x000fe200078e02ff */
[-C--:B------:R-:W-:Y:S01]  /*01d0*/  IADD3 R20, P3, R23, R2.reuse, RZ ;  /* 0x0000000217147210 */ /* 0x080fe20007f7e0ff */
[----:B------:R-:W-:Y:S01]  /*01e0*/  IMAD R67, R145, 0x60, RZ ;  /* 0x0000006091437824 */ /* 0x000fe200078e02ff */
[----:B------:R-:W-:Y:S01]  /*01f0*/  LEA.HI.X.SX32 R11, R11, R3, 0x1, P2 ;  /* 0x000000030b0b7211 */ /* 0x000fe200010f0eff */
[C---:B------:R-:W-:Y:S01]  /*0200*/  IMAD R33, R145.reuse, 0x42, RZ ;  /* 0x0000004291217824 */ /* 0x040fe200078e02ff */
[C---:B------:R-:W-:Y:S01]  /*0210*/  LEA R5, R145.reuse, R145, 0x2 ;  /* 0x0000009191057211 */ /* 0x040fe200078e10ff */
[----:B------:R-:W-:Y:S01]  /*0220*/  IMAD R31, R145, 0x28, RZ ;  /* 0x00000028911f7824 */ /* 0x000fe200078e02ff */
[-C--:B------:R-:W-:Y:S01]  /*0230*/  IADD3 R18, P2, R21, R2.reuse, RZ ;  /* 0x0000000215127210 */ /* 0x080fe20007f5e0ff */
[----:B------:R-:W-:Y:S01]  /*0240*/  IMAD R45, R145, 0x30, RZ ;  /* 0x00000030912d7824 */ /* 0x000fe200078e02ff */
[----:B------:R-:W-:Y:S01]  /*0250*/  LEA.HI.X.SX32 R21, R21, R3, 0x1, P3 ;  /* 0x0000000315157211 */ /* 0x000fe200018f0eff */
[C---:B------:R-:W-:Y:S01]  /*0260*/  IMAD R35, R145.reuse, 0x18, RZ ;  /* 0x0000001891237824 */ /* 0x040fe200078e02ff */
[C---:B------:R-:W-:Y:S01]  /*0270*/  SHF.L.U32 R17, R145.reuse, 0x5, RZ ;  /* 0x0000000591117819 */ /* 0x040fe200000006ff */
[C---:B------:R-:W-:Y:S01]  /*0280*/  IMAD R55, R145.reuse, 0x38, RZ ;  /* 0x0000003891377824 */ /* 0x040fe200078e02ff */
[C---:B------:R-:W-:Y:S01]  /*0290*/  LEA R7, R145.reuse, R145, 0x1 ;  /* 0x0000009191077211 */ /* 0x040fe200078e08ff */
[C---:B------:R-:W-:Y:S01]  /*02a0*/  IMAD R29, R145.reuse, 0xc, RZ ;  /* 0x0000000c911d7824 */ /* 0x040fe200078e02ff */
[CC--:B------:R-:W-:Y:S01]  /*02b0*/  LEA R16, P1, R145.reuse, R2.reuse, 0x6 ;  /* 0x0000000291107211 */ /* 0x0c0fe200078230ff */
[----:B------:R-:W-:Y:S01]  /*02c0*/  IMAD R43, R145, 0x1c, RZ ;  /* 0x0000001c912b7824 */ /* 0x000fe200078e02ff */
[-C--:B------:R-:W-:Y:S01]  /*02d0*/  IADD3 R32, P3, R9, R2.reuse, RZ ;  /* 0x0000000209207210 */ /* 0x080fe20007f7e0ff */
[----:B------:R-:W-:Y:S01]  /*02e0*/  IMAD R41, R145, 0xe, RZ ;  /* 0x0000000e91297824 */ /* 0x000fe200078e02ff */
[-C--:B------:R-:W-:Y:S01]  /*02f0*/  IADD3 R4, P0, R19, R2.reuse, RZ ;  /* 0x0000000213047210 */ /* 0x080fe20007f1e0ff */
[----:B------:R-:W-:Y:S01]  /*0300*/  IMAD R77, R145, 0x70, RZ ;  /* 0x00000070914d7824 */ /* 0x000fe200078e02ff */
[-C--:B------:R-:W-:Y:S01]  /*0310*/  IADD3 R6, P5, R67, R2.reuse, RZ ;  /* 0x0000000243067210 */ /* 0x080fe20007fbe0ff */
[----:B------:R-:W-:Y:S01]  /*0320*/  IMAD R79, R145, 0x7e, RZ ;  /* 0x0000007e914f7824 */ /* 0x000fe200078e02ff */
[-C--:B------:R-:W-:Y:S01]  /*0330*/  LEA.HI.X.SX32 R19, R5, R3.reuse, 0x1, P2 ;  /* 0x0000000305137211 */ /* 0x080fe200010f0eff */
[----:B------:R-:W-:Y:S01]  /*0340*/  IMAD R53, R145, 0x12, RZ ;  /* 0x0000001291357824 */ /* 0x000fe200078e02ff */
[-C--:B------:R-:W-:Y:S01]  /*0350*/  IADD3 R24, P2, R33, R2.reuse, RZ ;  /* 0x0000000221187210 */ /* 0x080fe20007f5e0ff */
[----:B------:R-:W-:Y:S01]  /*0360*/  IMAD R89, R145, 0x1e, RZ ;  /* 0x0000001e91597824 */ /* 0x000fe200078e02ff */
[-C--:B------:R-:W-:Y:S01]  /*0370*/  LEA.HI.X.SX32 R17, R17, R3.reuse, 0x1, P1 ;  /* 0x0000000311117211 */ /* 0x080fe200008f0eff */
[----:B------:R-:W-:Y:S01]  /*0380*/  IMAD R71, R145, 0x16, RZ ;  /* 0x0000001691477824 */ /* 0x000fe200078e02ff */
[-C--:B------:R-:W-:Y:S01]  /*0390*/  LEA.HI.X.SX32 R33, R7, R3.reuse, 0x1, P3 ;  /* 0x0000000307217211 */ /* 0x080fe200018f0eff */
[----:B------:R-:W-:Y:S01]  /*03a0*/  IMAD R83, R145, 0x1a, RZ ;  /* 0x0000001a91537824 */ /* 0x000fe200078e02ff */
[-C--:B------:R-:W-:Y:S01]  /*03b0*/  IADD3 R22, P1, R31, R2.reuse, RZ ;  /* 0x000000021f167210 */ /* 0x080fe20007f3e0ff */
        /* <DEDUP_REMOVED lines=10> */
[C---:B------:R-:W-:Y:S01]  /*0460*/  IMAD R99, R145.reuse, 0x24, RZ ;  /* 0x0000002491637824 */ /* 0x040fe200078e02ff */
[C---:B------:R-:W-:Y:S01]  /*0470*/  SHF.L.U32 R25, R145.reuse, 0x1, RZ ;  /* 0x0000000191197819 */ /* 0x040fe200000006ff */
        /* <DEDUP_REMOVED lines=11> */
[----:B------:R-:W-:Y:S01]  /*0530*/  LEA.HI.X.SX32 R43, R43, R3, 0x1, P5 ;  /* 0x000000032b2b7211 */ /* 0x000fe200028f0eff */
[C---:B------:R-:W-:Y:S01]  /*0540*/  IMAD R73, R145.reuse, 0x17, RZ ;  /* 0x0000001791497824 */ /* 0x040fe200078e02ff */
[CC--:B------:R-:W-:Y:S01]  /*0550*/  LEA R13, R145.reuse, -R145.reuse, 0x3 ;  /* 0x80000091910d7211 */ /* 0x0c0fe200078e18ff */
[----:B------:R-:W-:Y:S01]  /*0560*/  IMAD R69, R145, 0x15, RZ ;  /* 0x0000001591457824 */ /* 0x000fe200078e02ff */
[-C--:B------:R-:W-:Y:S01]  /*0570*/  IADD3 R44, P0, R41, R2.reuse, RZ ;  /* 0x00000002292c7210 */ /* 0x080fe20007f1e0ff */
[----:B------:R-:W-:Y:S01]  /*0580*/  IMAD R133, R145, 0x36, RZ ;  /* 0x0000003691857824 */ /* 0x000fe200078e02ff */
[-C--:B------:R-:W-:Y:S01]  /*0590*/  IADD3 R80, P5, R25, R2.reuse, RZ ;  /* 0x0000000219507210 */ /* 0x080fe20007fbe0ff */
[C---:B------:R-:W-:Y:S01]  /*05a0*/  IMAD R125, R145.reuse, 0x32, RZ ;  /* 0x00000032917d7824 */ /* 0x040fe200078e02ff */
[C---:B------:R-:W-:Y:S01]  /*05b0*/  LEA R57, R145.reuse, -R145, 0x6 ;  /* 0x8000009191397211 */ /* 0x040fe200078e30ff */
        /* <DEDUP_REMOVED lines=8> */
[C---:B------:R-:W-:Y:S01]  /*0640*/  IMAD R139, R145.reuse, 0x3a, RZ ;  /* 0x0000003a918b7824 */ /* 0x040fe200078e02ff */
[C---:B------:R-:W-:Y:S01]  /*0650*/  LEA.HI.X.SX32 R81, R145.reuse, R3, 0x1, P5 ;  /* 0x0000000391517211 */ /* 0x040fe200028f0eff */
[C---:B------:R-:W-:Y:S01]  /*0660*/  IMAD R141, R145.reuse, 0x3c, RZ ;  /* 0x0000003c918d7824 */ /* 0x040fe200078e02ff */
[C---:B------:R-:W-:Y:S01]  /*0670*/  LEA R37, R145.reuse, R145, 0x3 ;  /* 0x0000009191257211 */ /* 0x040fe200078e18ff */
[----:B------:R-:W-:Y:S01]  /*0680*/  IMAD R87, R145, 0x1d, RZ ;  /* 0x0000001d91577824 */ /* 0x000fe200078e02ff */
[-C--:B------:R-:W-:Y:S01]  /*0690*/  LEA.HI.X.SX32 R9, R55, R3.reuse, 0x1, P6 ;  /* 0x0000000337097211 */ /* 0x080fe200030f0eff */
[----:B------:R-:W-:Y:S01]  /*06a0*/  IMAD R149, R145, 0x4e, RZ ;  /* 0x0000004e91957824 */ /* 0x000fe200078e02ff */
[-C--:B------:R-:W-:Y:S01]  /*06b0*/  LEA.HI.X.SX32 R13, R57, R3.reuse, 0x1, P4 ;  /* 0x00000003390d7211 */ /* 0x080fe200020f0eff */
[----:B------:R-:W-:Y:S01]  /*06c0*/  IMAD R111, R145, 0x4a, RZ ;  /* 0x0000004a916f7824 */ /* 0x000fe200078e02ff */
[-C--:B------:R-:W-:Y:S01]  /*06d0*/  IADD3 R56, P5, R53, R2.reuse, RZ ;  /* 0x0000000235387210 */ /* 0x080fe20007fbe0ff */
[C---:B------:R-:W-:Y:S01]  /*06e0*/  IMAD R147, R145.reuse, 0x4c, RZ ;  /* 0x0000004c91937824 */ /* 0x040fe200078e02ff */
[C---:B------:R-:W-:Y:S01]  /*06f0*/  SHF.L.U32 R27, R145.reuse, 0x2, RZ ;  /* 0x00000002911b7819 */ /* 0x040fe200000006ff */
[C---:B------:R-:W-:Y:S01]  /*0700*/  IMAD R151, R145.reuse, 0x52, RZ ;  /* 0x0000005291977824 */ /* 0x040fe200078e02ff */
[CC--:B------:R-:W-:Y:S01]  /*0710*/  LEA R78, P6, R145.reuse, R2.reuse, 0x2 ;  /* 0x00000002914e7211 */ /* 0x0c0fe200078c10ff */
[C---:B------:R-:W-:Y:S01]  /*0720*/  IMAD R97, R145.reuse, 0x23, RZ ;  /* 0x0000002391617824 */ /* 0x040fe200078e02ff */
[CC--:B------:R-:W-:Y:S01]  /*0730*/  LEA R76, P4, R145.reuse, R2.reuse, 0x3 ;  /* 0x00000002914c7211 */ /* 0x0c0fe200078818ff */
[----:B------:R-:W-:Y:S01]  /*0740*/  IMAD R153, R145, 0x54, RZ ;  /* 0x0000005491997824 */ /* 0x000fe200078e02ff */
[----:B------:R-:W-:Y:S01]  /*0750*/  LEA.HI.X.SX32 R57, R37, R3, 0x1, P5 ;  /* 0x0000000325397211 */ /* 0x000fe200028f0eff */
[C---:B------:R-:W-:Y:S01]  /*0760*/  IMAD R155, R145.reuse, 0x56, RZ ;  /* 0x00000056919b7824 */ /* 0x040fe200078e02ff */
[C---:B------:R-:W-:Y:S01]  /*0770*/  LEA R49, R145.reuse, -R145, 0x4 ;  /* 0x8000009191317211 */ /* 0x040fe200078e20ff */
        /* <DEDUP_REMOVED lines=17> */
[----:B------:R-:W-:Y:S01]  /*0890*/  LEA.HI.X.SX32 R61, R47, R3, 0x1, P4 ;  /* 0x000000032f3d7211 */ /* 0x000fe200020f0eff */
[----:B------:R-:W-:Y:S01]  /*08a0*/  IMAD R159, R145, 0x5a, RZ ;  /* 0x0000005a919f7824 */ /* 0x000fe200078e02ff */
[-C--:B------:R-:W-:Y:S01]  /*08b0*/  IADD3 R62, P5, R103, R2.reuse, RZ ;  /* 0x00000002673e7210 */ /* 0x080fe20007fbe0ff */
[C---:B------:R-:W-:Y:S01]  /*08c0*/  IMAD R169, R145.reuse, 0x66, RZ ;  /* 0x0000006691a97824 */ /* 0x040fe200078e02ff */
[C---:B------:R-:W-:Y:S01]  /*08d0*/  LEA R51, R145.reuse, R145, 0x4 ;  /* 0x0000009191337211 */ /* 0x040fe200078e20ff */
        /* <DEDUP_REMOVED lines=30> */
[----:B------:R-:W-:Y:S01]  /*0ac0*/  IMAD R189, R145, 0x7c, RZ ;  /* 0x0000007c91bd7824 */ /* 0x000fe200078e02ff */
[-C--:B------:R-:W-:Y:S01]  /*0ad0*/  IADD3 R46, P6, R125, R2.reuse, RZ ;  /* 0x000000027d2e7210 */ /* 0x080fe20007fde0ff */
[----:B------:R-:W3:Y:S01]  /*0ae0*/  LDG.E.U16 R5, desc[UR24][R4.64] ;  /* 0x0000001804057981 */ /* 0x000ee2000c1e1500 */
[----:B------:R-:W-:-:S02]  /*0af0*/  IADD3 R68, P4, R129, R2, RZ ;  /* 0x0000000281447210 */ /* 0x000fc40007f9e0ff */
[----:B------:R-:W-:Y:S01]  /*0b00*/  LEA.HI.X.SX32 R71, R85, R3, 0x1, P5 ;  /* 0x0000000355477211 */ /* 0x000fe200028f0eff */
[C---:B------:R-:W-:Y:S01]  /*0b10*/  IMAD R135, R145.reuse, 0x37, RZ ;  /* 0x0000003791877824 */ /* 0x040fe200078e02ff */
[----:B------:R-:W-:Y:S01]  /*0b20*/  LEA R91, R145, -R145, 0x5 ;  /* 0x80000091915b7211 */ /* 0x000fe200078e28ff */
[----:B------:R0:W4:Y:S01]  /*0b30*/  LDG.E.U16 R0, desc[UR24][R2.64] ;  /* 0x0000001802007981 */ /* 0x000122000c1e1500 */
[-C--:B------:R-:W-:Y:S02]  /*0b40*/  LEA.HI.X.SX32 R47, R75, R3.reuse, 0x1, P6 ;  /* 0x000000034b2f7211 */ /* 0x080fe400030f0eff */
[----:B------:R-:W-:Y:S01]  /*0b50*/  LEA.HI.X.SX32 R69, R83, R3, 0x1, P4 ;  /* 0x0000000353457211 */ /* 0x000fe200020f0eff */
[----:B------:R-:W5:Y:S01]  /*0b60*/  LDG.E.U16 R10, desc[UR24][R10.64] ;  /* 0x000000180a0a7981 */ /* 0x000f62000c1e1500 */
[-C--:B------:R-:W-:Y:S02]  /*0b70*/  IADD3 R82, P5, R143, R2.reuse, RZ ;  /* 0x000000028f527210 */ /* 0x080fe40007fbe0ff */
[----:B------:R-:W-:Y:S01]  /*0b80*/  LEA R93, R145, R145, 0x5 ;  /* 0x00000091915d7211 */ /* 0x000fe200078e28ff */
[----:B------:R-:W5:Y:S01]  /*0b90*/  LDG.E.U16 R14, desc[UR24][R14.64] ;  /* 0x000000180e0e7981 */ /* 0x000f62000c1e1500 */
[----:B------:R-:W-:-:S02]  /*0ba0*/  IADD3 R72, P6, R139, R2, RZ ;  /* 0x000000028b487210 */ /* 0x000fc40007fde0ff */
[-C--:B------:R-:W-:Y:S01]  /*0bb0*/  IADD3 R74, P4, R141, R2.reuse, RZ ;  /* 0x000000028d4a7210 */ /* 0x080fe20007f9e0ff */
[----:B------:R-:W5:Y:S01]  /*0bc0*/  LDG.E.U16 R16, desc[UR24][R16.64] ;  /* 0x0000001810107981 */ /* 0x000f62000c1e1500 */
[-C--:B------:R-:W-:Y:S02]  /*0bd0*/  LEA.HI.X.SX32 R83, R91, R3.reuse, 0x1, P5 ;  /* 0x000000035b537211 */ /* 0x080fe400028f0eff */
[-C--:B------:R-:W-:Y:S01]  /*0be0*/  LEA.HI.X.SX32 R73, R87, R3.reuse, 0x1, P6 ;  /* 0x0000000357497211 */ /* 0x080fe200030f0eff */
[----:B------:R-:W5:Y:S01]  /*0bf0*/  LDG.E.U16 R34, desc[UR24][R34.64] ;  /* 0x0000001822227981 */ /* 0x000f62000c1e1500 */
[-C--:B------:R-:W-:Y:S02]  /*0c00*/  LEA.HI.X.SX32 R75, R89, R3.reuse, 0x1, P4 ;  /* 0x00000003594b7211 */ /* 0x080fe400020f0eff */
[----:B------:R-:W-:Y:S01]  /*0c10*/  IADD3 R88, P5, R149, R2, RZ ;  /* 0x0000000295587210 */ /* 0x000fe20007fbe0ff */
[----:B------:R1:W5:Y:S01]  /*0c20*/  LDG.E.U16 R7, desc[UR24][R6.64] ;  /* 0x0000001806077981 */ /* 0x000362000c1e1500 */
[----:B------:R-:W-:-:S02]  /*0c30*/  LEA.HI.X.SX32 R25, R93, R3, 0x1, P2 ;  /* 0x000000035d197211 */ /* 0x000fc400010f0eff */
[-C--:B------:R-:W-:Y:S01]  /*0c40*/  IADD3 R84, P6, R111, R2.reuse, RZ ;  /* 0x000000026f547210 */ /* 0x080fe20007fde0ff */
[----:B------:R2:W5:Y:S01]  /*0c50*/  LDG.E.U16 R8, desc[UR24][R8.64] ;  /* 0x0000001808087981 */ /* 0x000562000c1e1500 */
[-C--:B------:R-:W-:Y:S02]  /*0c60*/  IADD3 R86, P4, R147, R2.reuse, RZ ;  /* 0x0000000293567210 */ /* 0x080fe40007f9e0ff */
[-C--:B------:R-:W-:Y:S01]  /*0c70*/  IADD3 R110, P2, R151, R2.reuse, RZ ;  /* 0x00000002976e7210 */ /* 0x080fe20007f5e0ff */
[----:B------:R-:W5:Y:S01]  /*0c80*/  LDG.E.U16 R80, desc[UR24][R80.64] ;  /* 0x0000001850507981 */ /* 0x000f62000c1e1500 */
[-C--:B------:R-:W-:Y:S02]  /*0c90*/  LEA.HI.X.SX32 R27, R95, R3.reuse, 0x1, P1 ;  /* 0x000000035f1b7211 */ /* 0x080fe400008f0eff */
[----:B------:R-:W-:Y:S01]  /*0ca0*/  IADD3 R100, P1, R153, R2, RZ ;  /* 0x0000000299647210 */ /* 0x000fe20007f3e0ff */
[----:B------:R-:W5:Y:S01]  /*0cb0*/  LDG.E.U16 R56, desc[UR24][R56.64] ;  /* 0x0000001838387981 */ /* 0x000f62000c1e1500 */
[----:B------:R-:W-:-:S02]  /*0cc0*/  LEA.HI.X.SX32 R37, R97, R3, 0x1, P0 ;  /* 0x0000000361257211 */ /* 0x000fc400000f0eff */
[-C--:B------:R-:W-:Y:S01]  /*0cd0*/  IADD3 R98, P0, R155, R2.reuse, RZ ;  /* 0x000000029b627210 */ /* 0x080fe20007f1e0ff */
[----:B------:R-:W5:Y:S01]  /*0ce0*/  LDG.E.U16 R48, desc[UR24][R48.64] ;  /* 0x0000001830307981 */ /* 0x000f62000c1e1500 */
[-C--:B------:R-:W-:Y:S02]  /*0cf0*/  LEA.HI.X.SX32 R89, R105, R3.reuse, 0x1, P5 ;  /* 0x0000000369597211 */ /* 0x080fe400028f0eff */
[-C--:B------:R-:W-:Y:S01]  /*0d00*/  LEA.HI.X.SX32 R85, R101, R3.reuse, 0x1, P6 ;  /* 0x0000000365557211 */ /* 0x080fe200030f0eff */
[----:B------:R-:W5:Y:S01]  /*0d10*/  LDG.E.U16 R46, desc[UR24][R46.64] ;  /* 0x000000182e2e7981 */ /* 0x000f62000c1e1500 */
[-C--:B------:R-:W-:Y:S02]  /*0d20*/  LEA.HI.X.SX32 R87, R103, R3.reuse, 0x1, P4 ;  /* 0x0000000367577211 */ /* 0x080fe400020f0eff */
[----:B------:R-:W-:Y:S01]  /*0d30*/  IADD3 R92, P5, R163, R2, RZ ;  /* 0x00000002a35c7210 */ /* 0x000fe20007fbe0ff */
[----:B------:R-:W5:Y:S01]  /*0d40*/  LDG.E.U16 R24, desc[UR24][R24.64] ;  /* 0x0000001818187981 */ /* 0x000f62000c1e1500 */
[----:B------:R-:W-:-:S02]  /*0d50*/  LEA.HI.X.SX32 R111, R107, R3, 0x1, P2 ;  /* 0x000000036b6f7211 */ /* 0x000fc400010f0eff */
[-C--:B------:R-:W-:Y:S01]  /*0d60*/  LEA.HI.X.SX32 R39, R99, R3.reuse, 0x1, P3 ;  /* 0x0000000363277211 */ /* 0x080fe200018f0eff */
[----:B------:R-:W5:Y:S01]  /*0d70*/  LDG.E.U16 R20, desc[UR24][R20.64] ;  /* 0x0000001814147981 */ /* 0x000f62000c1e1500 */
[-C--:B------:R-:W-:Y:S02]  /*0d80*/  IADD3 R90, P4, R161, R2.reuse, RZ ;  /* 0x00000002a15a7210 */ /* 0x080fe40007f9e0ff */
[-C--:B------:R-:W-:Y:S01]  /*0d90*/  IADD3 R120, P2, R165, R2.reuse, RZ ;  /* 0x00000002a5787210 */ /* 0x080fe20007f5e0ff */
[----:B------:R-:W5:Y:S01]  /*0da0*/  LDG.E.U16 R110, desc[UR24][R110.64] ;  /* 0x000000186e6e7981 */ /* 0x000f62000c1e1500 */
[----:B------:R-:W-:Y:S02]  /*0db0*/  LEA.HI.X.SX32 R101, R109, R3, 0x1, P1 ;  /* 0x000000036d657211 */ /* 0x000fe400008f0eff */
[-C--:B------:R-:W-:Y:S01]  /*0dc0*/  IADD3 R96, P3, R157, R2.reuse, RZ ;  /* 0x000000029d607210 */ /* 0x080fe20007f7e0ff */
[----:B------:R-:W5:Y:S01]  /*0dd0*/  LDG.E.U16 R78, desc[UR24][R78.64] ;  /* 0x000000184e4e7981 */ /* 0x000f62000c1e1500 */
[----:B------:R-:W-:-:S02]  /*0de0*/  IADD3 R118, P1, R167, R2, RZ ;  /* 0x00000002a7767210 */ /* 0x000fc40007f3e0ff */
[-C--:B------:R-:W-:Y:S01]  /*0df0*/  LEA.HI.X.SX32 R99, R113, R3.reuse, 0x1, P0 ;  /* 0x0000000371637211 */ /* 0x080fe200000f0eff */
[----:B------:R-:W5:Y:S01]  /*0e00*/  LDG.E.U16 R64, desc[UR24][R64.64] ;  /* 0x0000001840407981 */ /* 0x000f62000c1e1500 */
[-C--:B------:R-:W-:Y:S02]  /*0e10*/  IADD3 R94, P6, R159, R2.reuse, RZ ;  /* 0x000000029f5e7210 */ /* 0x080fe40007fde0ff */
[----:B------:R-:W-:Y:S01]  /*0e20*/  IADD3 R112, P0, R169, R2, RZ ;  /* 0x00000002a9707210 */ /* 0x000fe20007f1e0ff */
[----:B------:R-:W5:Y:S01]  /*0e30*/  LDG.E.U16 R68, desc[UR24][R68.64] ;  /* 0x0000001844447981 */ /* 0x000f62000c1e1500 */
[-C--:B------:R-:W-:Y:S02]  /*0e40*/  LEA.HI.X.SX32 R93, R121, R3.reuse, 0x1, P5 ;  /* 0x00000003795d7211 */ /* 0x080fe400028f0eff */
[-C--:B------:R-:W-:Y:S01]  /*0e50*/  LEA.HI.X.SX32 R91, R119, R3.reuse, 0x1, P4 ;  /* 0x00000003775b7211 */ /* 0x080fe200020f0eff */
[----:B------:R-:W5:Y:S01]  /*0e60*/  LDG.E.U16 R26, desc[UR24][R26.64] ;  /* 0x000000181a1a7981 */ /* 0x000f62000c1e1500 */
[----:B------:R-:W-:-:S02]  /*0e70*/  LEA.HI.X.SX32 R121, R123, R3, 0x1, P2 ;  /* 0x000000037b797211 */ /* 0x000fc400010f0eff */
[-C--:B------:R-:W-:Y:S01]  /*0e80*/  LEA.HI.X.SX32 R97, R115, R3.reuse, 0x1, P3 ;  /* 0x0000000373617211 */ /* 0x080fe200018f0eff */
[----:B------:R-:W-:Y:S01]  /*0e90*/  IMAD R115, R145, 0x3b, RZ ;  /* 0x0000003b91737824 */ /* 0x000fe200078e02ff */
[-C--:B------:R-:W-:Y:S01]  /*0ea0*/  IADD3 R122, P2, R179, R2.reuse, RZ ;  /* 0x00000002b37a7210 */ /* 0x080fe20007f5e0ff */
[----:B------:R-:W5:Y:S01]  /*0eb0*/  LDG.E.U16 R120, desc[UR24][R120.64] ;  /* 0x0000001878787981 */ /* 0x000f62000c1e1500 */
[-C--:B------:R-:W-:Y:S02]  /*0ec0*/  LEA.HI.X.SX32 R119, R125, R3.reuse, 0x1, P1 ;  /* 0x000000037d777211 */ /* 0x080fe400008f0eff */
        /* <DEDUP_REMOVED lines=8> */
[-C--:B------:R-:W-:Y:S02]  /*0f50*/  IADD3 R126, P0, R183, R2.reuse, RZ ;  /* 0x00000002b77e7210 */ /* 0x080fe40007f1e0ff */
[-C--:B------:R-:W-:Y:S01]  /*0f60*/  IADD3 R104, P4, R175, R2.reuse, RZ ;  /* 0x00000002af687210 */ /* 0x080fe20007f9e0ff */
[----:B------:R-:W5:Y:S01]  /*0f70*/  LDG.E.U16 R66, desc[UR24][R66.64] ;  /* 0x0000001842427981 */ /* 0x000f62000c1e1500 */
[-C--:B------:R-:W-:Y:S02]  /*0f80*/  LEA.HI.X.SX32 R123, R137, R3.reuse, 0x1, P2 ;  /* 0x00000003897b7211 */ /* 0x080fe400010f0eff */
[-C--:B------:R-:W-:Y:S01]  /*0f90*/  LEA.HI.X.SX32 R109, R129, R3.reuse, 0x1, P3 ;  /* 0x00000003816d7211 */ /* 0x080fe200018f0eff */
[----:B------:R-:W-:Y:S01]  /*0fa0*/  IMAD R129, R145, 0x3d, RZ ;  /* 0x0000003d91817824 */ /* 0x000fe200078e02ff */
[----:B------:R-:W-:Y:S01]  /*0fb0*/  LEA.HI.X.SX32 R125, R139, R3, 0x1, P1 ;  /* 0x000000038b7d7211 */ /* 0x000fe200008f0eff */
[----:B------:R-:W5:Y:S01]  /*0fc0*/  LDG.E.U16 R122, desc[UR24][R122.64] ;  /* 0x000000187a7a7981 */ /* 0x000f62000c1e1500 */
[----:B------:R-:W-:-:S02]  /*0fd0*/  IADD3 R116, P3, R185, R2, RZ ;  /* 0x00000002b9747210 */ /* 0x000fc40007f7e0ff */
[-C--:B------:R-:W-:Y:S01]  /*0fe0*/  LEA.HI.X.SX32 R107, R131, R3.reuse, 0x1, P6 ;  /* 0x00000003836b7211 */ /* 0x080fe200030f0eff */
[----:B------:R-:W5:Y:S01]  /*0ff0*/  LDG.E.U16 R124, desc[UR24][R124.64] ;  /* 0x000000187c7c7981 */ /* 0x000f62000c1e1500 */
[-C--:B------:R-:W-:Y:S02]  /*1000*/  LEA.HI.X.SX32 R127, R115, R3.reuse, 0x1, P0 ;  /* 0x00000003737f7211 */ /* 0x080fe400000f0eff */
[-C--:B------:R-:W-:Y:S01]  /*1010*/  IADD3 R102, P5, R177, R2.reuse, RZ ;  /* 0x00000002b1667210 */ /* 0x080fe20007fbe0ff */
[----:B------:R-:W5:Y:S01]  /*1020*/  LDG.E.U16 R62, desc[UR24][R62.64] ;  /* 0x000000183e3e7981 */ /* 0x000f62000c1e1500 */
[-C--:B------:R-:W-:Y:S02]  /*1030*/  IADD3 R114, P6, R187, R2.reuse, RZ ;  /* 0x00000002bb727210 */ /* 0x080fe40007fde0ff */
[----:B------:R-:W-:Y:S01]  /*1040*/  LEA.HI.X.SX32 R105, R133, R3, 0x1, P4 ;  /* 0x0000000385697211 */ /* 0x000fe200020f0eff */
[----:B------:R-:W5:Y:S01]  /*1050*/  LDG.E.U16 R70, desc[UR24][R70.64] ;  /* 0x0000001846467981 */ /* 0x000f62000c1e1500 */
[----:B0-----:R-:W-:-:S02]  /*1060*/  IADD3 R2, P4, R189, R2, RZ ;  /* 0x00000002bd027210 */ /* 0x001fc40007f9e0ff */
[-C--:B------:R-:W-:Y:S01]  /*1070*/  LEA.HI.X.SX32 R117, R141, R3.reuse, 0x1, P3 ;  /* 0x000000038d757211 */ /* 0x080fe200018f0eff */
[----:B------:R-:W5:Y:S01]  /*1080*/  LDG.E.U16 R36, desc[UR24][R36.64] ;  /* 0x0000001824247981 */ /* 0x000f62000c1e1500 */
[-C--:B------:R-:W-:Y:S02]  /*1090*/  LEA.HI.X.SX32 R103, R135, R3.reuse, 0x1, P5 ;  /* 0x0000000387677211 */ /* 0x080fe400028f0eff */
[-C--:B------:R-:W-:Y:S01]  /*10a0*/  LEA.HI.X.SX32 R115, R129, R3.reuse, 0x1, P6 ;  /* 0x0000000381737211 */ /* 0x080fe200030f0eff */
[----:B------:R-:W5:Y:S01]  /*10b0*/  LDG.E.U16 R98, desc[UR24][R98.64] ;  /* 0x0000001862627981 */ /* 0x000f62000c1e1500 */
[----:B------:R-:W-:-:S03]  /*10c0*/  LEA.HI.X.SX32 R3, R143, R3, 0x1, P4 ;  /* 0x000000038f037211 */ /* 0x000fc600020f0eff */
[----:B------:R-:W5:Y:S04]  /*10d0*/  LDG.E.U16 R112, desc[UR24][R112.64] ;  /* 0x0000001870707981 */ /* 0x000f68000c1e1500 */
        /* <DEDUP_REMOVED lines=24> */
[----:B------:R0:W5:Y:S04]  /*1260*/  LDG.E.U16 R2, desc[UR24][R2.64] ;  /* 0x0000001802027981 */ /* 0x000168000c1e1500 */
[----:B------:R-:W5:Y:S04]  /*1270*/  LDG.E.U16 R44, desc[UR24][R44.64] ;  /* 0x000000182c2c7981 */ /* 0x000f68000c1e1500 */
[----:B------:R-:W5:Y:S04]  /*1280*/  LDG.E.U16 R54, desc[UR24][R54.64] ;  /* 0x0000001836367981 */ /* 0x000f68000c1e1500 */
[----:B------:R-:W5:Y:S04]  /*1290*/  LDG.E.U16 R50, desc[UR24][R50.64] ;  /* 0x0000001832327981 */ /* 0x000f68000c1e1500 */
[----:B------:R-:W5:Y:S04]  /*12a0*/  LDG.E.U16 R82, desc[UR24][R82.64] ;  /* 0x0000001852527981 */ /* 0x000f68000c1e1500 */
[----:B------:R-:W5:Y:S04]  /*12b0*/  LDG.E.U16 R88, desc[UR24][R88.64] ;  /* 0x0000001858587981 */ /* 0x000f68000c1e1500 */
[----:B------:R-:W5:Y:S04]  /*12c0*/  LDG.E.U16 R92, desc[UR24][R92.64] ;  /* 0x000000185c5c7981 */ /* 0x000f68000c1e1500 */
[----:B------:R-:W5:Y:S04]  /*12d0*/  LDG.E.U16 R102, desc[UR24][R102.64] ;  /* 0x0000001866667981 */ /* 0x000f68000c1e1500 */
[----:B------:R-:W5:Y:S01]  /*12e0*/  LDG.E.U16 R12, desc[UR24][R12.64] ;  /* 0x000000180c0c7981 */ /* 0x000f62000c1e1500 */
[----:B------:R-:W0:Y:S01]  /*12f0*/  S2UR UR4, SR_CgaCtaId ;  /* 0x00000000000479c3 */ /* 0x000e220000008800 */
[C---:B-1----:R-:W-:Y:S01]  /*1300*/  LOP3.LUT R6, R216.reuse, 0x3f, RZ, 0xc0, !PT ;  /* 0x0000003fd8067812 */ /* 0x042fe200078ec0ff */
[----:B------:R-:W-:Y:S01]  /*1310*/  UMOV UR7, 0x400 ;  /* 0x0000040000077882 */ /* 0x000fe20000000000 */
[----:B------:R-:W-:-:S02]  /*1320*/  LOP3.LUT R4, R216, 0xc0, RZ, 0xc0, !PT ;  /* 0x000000c0d8047812 */ /* 0x000fc400078ec0ff */
[----:B--2---:R-:W-:-:S04]  /*1330*/  SHF.L.U32 R9, R6, 0x1, RZ ;  /* 0x0000000106097819 */ /* 0x004fc800000006ff */
[----:B------:R-:W-:Y:S02]  /*1340*/  LEA R9, R4, R9, 0x7 ;  /* 0x0000000904097211 */ /* 0x000fe400078e38ff */
[----:B------:R-:W-:Y:S02]  /*1350*/  ISETP.GE.AND P0, PT, R217, 0x1, PT ;  /* 0x00000001d900780c */ /* 0x000fe40003f06270 */
[C---:B0-----:R-:W-:Y:S02]  /*1360*/  LOP3.LUT R3, R9.reuse, 0x10, RZ, 0x3c, !PT ;  /* 0x0000001009037812 */ /* 0x041fe400078e3cff */
[----:B------:R-:W-:Y:S01]  /*1370*/  LOP3.LUT R11, R9, 0x20, RZ, 0x3c, !PT ;  /* 0x00000020090b7812 */ /* 0x000fe200078e3cff */
[----:B------:R-:W-:Y:S01]  /*1380*/  ULEA UR7, UR4, UR7, 0x18 ;  /* 0x0000000704077291 */ /* 0x000fe2000f8ec03f */
[----:B------:R-:W-:-:S08]  /*1390*/  MOV R17, 0x3f800000 ;  /* 0x3f80000000117802 */ /* 0x000fd00000000f00 */
[----:B---3--:R0:W-:Y:S04]  /*13a0*/  STS.U16 [R9+UR7+0x1400], R5 ;  /* 0x0014000509007988 */ /* 0x0081e80008000407 */
[----:B----4-:R-:W-:Y:S01]  /*13b0*/  STS.U16 [R9+UR7], R0 ;  /* 0x0000000009007988 */ /* 0x010fe20008000407 */
[----:B0-----:R-:W-:-:S03]  /*13c0*/  LOP3.LUT R5, R9, 0x30, RZ, 0x3c, !PT ;  /* 0x0000003009057812 */ /* 0x001fc600078e3cff */
[----:B-----5:R-:W-:Y:S04]  /*13d0*/  STS.U16 [R9+UR7+0x400], R10 ;  /* 0x0004000a09007988 */ /* 0x020fe80008000407 */
[----:B------:R-:W-:Y:S04]  /*13e0*/  STS.U16 [R9+UR7+0x800], R14 ;  /* 0x0008000e09007988 */ /* 0x000fe80008000407 */
[----:B------:R-:W-:Y:S04]  /*13f0*/  STS.U16 [R9+UR7+0x1000], R16 ;  /* 0x0010001009007988 */ /* 0x000fe80008000407 */
[----:B------:R-:W-:Y:S04]  /*1400*/  STS.U16 [R9+UR7+0xc00], R34 ;  /* 0x000c002209007988 */ /* 0x000fe80008000407 */
[----:B------:R0:W-:Y:S04]  /*1410*/  STS.U16 [R9+UR7+0x1800], R7 ;  /* 0x0018000709007988 */ /* 0x0001e80008000407 */
[----:B------:R1:W-:Y:S04]  /*1420*/  STS.U16 [R9+UR7+0x1c00], R8 ;  /* 0x001c000809007988 */ /* 0x0003e80008000407 */
[----:B------:R-:W-:Y:S01]  /*1430*/  STS.U16 [R3+UR7+0x80], R80 ;  /* 0x0000805003007988 */ /* 0x000fe20008000407 */
[----:B0-----:R-:W-:-:S03]  /*1440*/  LOP3.LUT R7, R9, 0x50, RZ, 0x3c, !PT ;  /* 0x0000005009077812 */ /* 0x001fc600078e3cff */
[----:B------:R-:W-:Y:S04]  /*1450*/  STS.U16 [R3+UR7+0x480], R56 ;  /* 0x0004803803007988 */ /* 0x000fe80008000407 */
[----:B------:R-:W-:Y:S04]  /*1460*/  STS.U16 [R3+UR7+0x880], R48 ;  /* 0x0008803003007988 */ /* 0x000fe80008000407 */
[----:B------:R-:W-:Y:S04]  /*1470*/  STS.U16 [R3+UR7+0xc80], R46 ;  /* 0x000c802e03007988 */ /* 0x000fe80008000407 */
[----:B------:R-:W-:Y:S04]  /*1480*/  STS.U16 [R3+UR7+0x1080], R24 ;  /* 0x0010801803007988 */ /* 0x000fe80008000407 */
[----:B------:R-:W-:Y:S01]  /*1490*/  STS.U16 [R3+UR7+0x1480], R110 ;  /* 0x0014806e03007988 */ /* 0x000fe20008000407 */
[----:B------:R-:W-:-:S02]  /*14a0*/  MOV R4, 0xff800000 ;  /* 0xff80000000047802 */ /* 0x000fc40000000f00 */
[----:B------:R-:W-:Y:S02]  /*14b0*/  CS2R R184, SRZ ;  /* 0x0000000000b87805 */ /* 0x000fe4000001ff00 */
[----:B-1----:R-:W-:Y:S02]  /*14c0*/  MOV R8, 0xff800000 ;  /* 0xff80000000087802 */ /* 0x002fe40000000f00 */
[----:B------:R-:W-:Y:S02]  /*14d0*/  CS2R R186, SRZ ;  /* 0x0000000000ba7805 */ /* 0x000fe4000001ff00 */
[----:B------:R-:W-:Y:S02]  /*14e0*/  MOV R21, 0x3f800000 ;  /* 0x3f80000000157802 */ /* 0x000fe40000000f00 */
[----:B------:R-:W-:Y:S02]  /*14f0*/  CS2R R188, SRZ ;  /* 0x0000000000bc7805 */ /* 0x000fe4000001ff00 */
[----:B------:R-:W-:-:S02]  /*1500*/  CS2R R190, SRZ ;  /* 0x0000000000be7805 */ /* 0x000fc4000001ff00 */
[----:B------:R-:W-:Y:S02]  /*1510*/  CS2R R192, SRZ ;  /* 0x0000000000c07805 */ /* 0x000fe4000001ff00 */
[----:B------:R-:W-:Y:S02]  /*1520*/  CS2R R194, SRZ ;  /* 0x0000000000c27805 */ /* 0x000fe4000001ff00 */
[----:B------:R-:W-:Y:S01]  /*1530*/  CS2R R196, SRZ ;  /* 0x0000000000c47805 */ /* 0x000fe2000001ff00 */
[----:B------:R-:W-:Y:S01]  /*1540*/  STS.U16 [R3+UR7+0x1880], R120 ;  /* 0x0018807803007988 */ /* 0x000fe20008000407 */
[----:B------:R-:W-:Y:S02]  /*1550*/  CS2R R198, SRZ ;  /* 0x0000000000c67805 */ /* 0x000fe4000001ff00 */
[----:B------:R-:W-:Y:S02]  /*1560*/  CS2R R200, SRZ ;  /* 0x0000000000c87805 */ /* 0x000fe4000001ff00 */
[----:B------:R-:W-:-:S02]  /*1570*/  CS2R R202, SRZ ;  /* 0x0000000000ca7805 */ /* 0x000fc4000001ff00 */
[----:B------:R-:W-:Y:S02]  /*1580*/  CS2R R204, SRZ ;  /* 0x0000000000cc7805 */ /* 0x000fe4000001ff00 */
[----:B------:R-:W-:Y:S02]  /*1590*/  CS2R R206, SRZ ;  /* 0x0000000000ce7805 */ /* 0x000fe4000001ff00 */
[----:B------:R-:W-:Y:S02]  /*15a0*/  CS2R R208, SRZ ;  /* 0x0000000000d07805 */ /* 0x000fe4000001ff00 */
[----:B------:R-:W-:Y:S02]  /*15b0*/  CS2R R210, SRZ ;  /* 0x0000000000d27805 */ /* 0x000fe4000001ff00 */
[----:B------:R-:W-:Y:S02]  /*15c0*/  CS2R R212, SRZ ;  /* 0x0000000000d47805 */ /* 0x000fe4000001ff00 */
[----:B------:R-:W-:-:S02]  /*15d0*/  CS2R R214, SRZ ;  /* 0x0000000000d67805 */ /* 0x000fc4000001ff00 */
[----:B------:R-:W-:Y:S01]  /*15e0*/  CS2R R152, SRZ ;  /* 0x0000000000987805 */ /* 0x000fe2000001ff00 */
[----:B------:R0:W-:Y:S04]  /*15f0*/  STS.U16 [R3+UR7+0x1c80], R122 ;  /* 0x001c807a03007988 */ /* 0x0001e80008000407 */
[----:B------:R-:W-:Y:S04]  /*1600*/  STS.U16 [R11+UR7+0x100], R78 ;  /* 0x0001004e0b007988 */ /* 0x000fe80008000407 */
[----:B------:R-:W-:Y:S01]  /*1610*/  STS.U16 [R11+UR7+0x500], R20 ;  /* 0x000500140b007988 */ /* 0x000fe20008000407 */
[----:B0-----:R-:W-:-:S03]  /*1620*/  LOP3.LUT R3, R9, 0x40, RZ, 0x3c, !PT ;  /* 0x0000004009037812 */ /* 0x001fc600078e3cff */
[----:B------:R-:W-:Y:S04]  /*1630*/  STS.U16 [R11+UR7+0x900], R64 ;  /* 0x000900400b007988 */ /* 0x000fe80008000407 */
        /* <DEDUP_REMOVED lines=12> */
[----:B------:R0:W-:Y:S04]  /*1700*/  STS.U16 [R5+UR7+0x1d80], R126 ;  /* 0x001d807e05007988 */ /* 0x0001e80008000407 */
[----:B------:R-:W-:Y:S01]  /*1710*/  STS.U16 [R3+UR7+0x200], R76 ;  /* 0x0002004c03007988 */ /* 0x000fe20008000407 */
[----:B0-----:R-:W-:-:S02]  /*1720*/  LOP3.LUT R5, R9, 0x60, RZ, 0x3c, !PT ;  /* 0x0000006009057812 */ /* 0x001fc400078e3cff */
[----:B------:R-:W-:Y:S01]  /*1730*/  LOP3.LUT R9, R9, 0x70, RZ, 0x3c, !PT ;  /* 0x0000007009097812 */ /* 0x000fe200078e3cff */
        /* <DEDUP_REMOVED lines=15> */
[----:B------:R-:W-:Y:S04]  /*1830*/  STS.U16 [R5+UR7+0x300], R30 ;  /* 0x0003001e05007988 */ /* 0x000fe80008000407 */
[----:B------:R-:W-:Y:S04]  /*1840*/  STS.U16 [R5+UR7+0x700], R40 ;  /* 0x0007002805007988 */ /* 0x000fe80008000407 */
[----:B------:R-:W-:Y:S04]  /*1850*/  STS.U16 [R5+UR7+0xb00], R52 ;  /* 0x000b003405007988 */ /* 0x000fe80008000407 */
[----:B------:R-:W-:Y:S04]  /*1860*/  STS.U16 [R5+UR7+0xf00], R74 ;  /* 0x000f004a05007988 */ /* 0x000fe80008000407 */
[----:B------:R-:W-:Y:S04]  /*1870*/  STS.U16 [R5+UR7+0x1300], R86 ;  /* 0x0013005605007988 */ /* 0x000fe80008000407 */
[----:B------:R-:W-:Y:S04]  /*1880*/  STS.U16 [R5+UR7+0x1700], R90 ;  /* 0x0017005a05007988 */ /* 0x000fe80008000407 */
[----:B------:R-:W-:Y:S04]  /*1890*/  STS.U16 [R5+UR7+0x1b00], R104 ;  /* 0x001b006805007988 */ /* 0x000fe80008000407 */
[----:B------:R1:W-:Y:S01]  /*18a0*/  STS.U16 [R5+UR7+0x1f00], R2 ;  /* 0x001f000205007988 */ /* 0x0003e20008000407 */
[----:B0-----:R-:W-:-:S03]  /*18b0*/  MOV R7, 0xff800000 ;  /* 0xff80000000077802 */ /* 0x001fc60000000f00 */
[----:B------:R0:W-:Y:S01]  /*18c0*/  STS.U16 [R9+UR7+0x380], R44 ;  /* 0x0003802c09007988 */ /* 0x0001e20008000407 */
[----:B------:R-:W-:-:S03]  /*18d0*/  MOV R18, 0x3f800000 ;  /* 0x3f80000000127802 */ /* 0x000fc60000000f00 */
[----:B------:R0:W-:Y:S01]  /*18e0*/  STS.U16 [R9+UR7+0x780], R54 ;  /* 0x0007803609007988 */ /* 0x0001e20008000407 */
[----:B------:R-:W-:-:S03]  /*18f0*/  MOV R20, 0x3f800000 ;  /* 0x3f80000000147802 */ /* 0x000fc60000000f00 */
[----:B------:R0:W-:Y:S01]  /*1900*/  STS.U16 [R9+UR7+0xb80], R50 ;  /* 0x000b803209007988 */ /* 0x0001e20008000407 */
[----:B-1----:R-:W-:-:S03]  /*1910*/  MOV R5, 0xff800000 ;  /* 0xff80000000057802 */ /* 0x002fc60000000f00 */
[----:B------:R0:W-:Y:S01]  /*1920*/  STS.U16 [R9+UR7+0xf80], R82 ;  /* 0x000f805209007988 */ /* 0x0001e20008000407 */
[----:B------:R-:W-:-:S03]  /*1930*/  CS2R R154, SRZ ;  /* 0x00000000009a7805 */ /* 0x000fc6000001ff00 */
[----:B------:R0:W-:Y:S01]  /*1940*/  STS.U16 [R9+UR7+0x1380], R88 ;  /* 0x0013805809007988 */ /* 0x0001e20008000407 */
[----:B------:R-:W-:-:S03]  /*1950*/  CS2R R156, SRZ ;  /* 0x00000000009c7805 */ /* 0x000fc6000001ff00 */
[----:B------:R0:W-:Y:S01]  /*1960*/  STS.U16 [R9+UR7+0x1780], R92 ;  /* 0x0017805c09007988 */ /* 0x0001e20008000407 */
[----:B------:R-:W-:-:S03]  /*1970*/  CS2R R158, SRZ ;  /* 0x00000000009e7805 */ /* 0x000fc6000001ff00 */
[----:B------:R0:W-:Y:S01]  /*1980*/  STS.U16 [R9+UR7+0x1b80], R102 ;  /* 0x001b806609007988 */ /* 0x0001e20008000407 */
[----:B------:R-:W-:-:S03]  /*1990*/  CS2R R160, SRZ ;  /* 0x0000000000a07805 */ /* 0x000fc6000001ff00 */
[----:B------:R0:W-:Y:S01]  /*19a0*/  STS.U16 [R9+UR7+0x1f80], R12 ;  /* 0x001f800c09007988 */ /* 0x0001e20008000407 */
[----:B------:R-:W-:Y:S02]  /*19b0*/  CS2R R162, SRZ ;  /* 0x0000000000a27805 */ /* 0x000fe4000001ff00 */
[----:B------:R-:W-:Y:S02]  /*19c0*/  CS2R R164, SRZ ;  /* 0x0000000000a47805 */ /* 0x000fe4000001ff00 */
[----:B------:R-:W-:Y:S02]  /*19d0*/  CS2R R166, SRZ ;  /* 0x0000000000a67805 */ /* 0x000fe4000001ff00 */
[----:B------:R-:W-:Y:S02]  /*19e0*/  CS2R R168, SRZ ;  /* 0x0000000000a87805 */ /* 0x000fe4000001ff00 */
[----:B------:R-:W-:Y:S02]  /*19f0*/  CS2R R170, SRZ ;  /* 0x0000000000aa7805 */ /* 0x000fe4000001ff00 */
[----:B------:R-:W-:-:S02]  /*1a00*/  CS2R R172, SRZ ;  /* 0x0000000000ac7805 */ /* 0x000fc4000001ff00 */
[----:B------:R-:W-:Y:S02]  /*1a10*/  CS2R R174, SRZ ;  /* 0x0000000000ae7805 */ /* 0x000fe4000001ff00 */
[----:B------:R-:W-:Y:S02]  /*1a20*/  CS2R R176, SRZ ;  /* 0x0000000000b07805 */ /* 0x000fe4000001ff00 */
[----:B------:R-:W-:Y:S02]  /*1a30*/  CS2R R178, SRZ ;  /* 0x0000000000b27805 */ /* 0x000fe4000001ff00 */
[----:B------:R-:W-:Y:S02]  /*1a40*/  CS2R R180, SRZ ;  /* 0x0000000000b47805 */ /* 0x000fe4000001ff00 */
[----:B------:R-:W-:Y:S01]  /*1a50*/  CS2R R182, SRZ ;  /* 0x0000000000b67805 */ /* 0x000fe2000001ff00 */
[----:B0-----:R-:W-:Y:S06]  /*1a60*/  @!P0 BRA `(.L_x_0) ;  /* 0x0000006400f08947 */ /* 0x001fec0003800000 */
[----:B------:R-:W0:Y:S01]  /*1a70*/  LDC.64 R4, c[0x0][0x260] ;  /* 0x00009800ff047b82 */ /* 0x000e220000000a00 */
[--C-:B------:R-:W-:Y:S01]  /*1a80*/  SHF.R.U32.HI R0, RZ, 0x6, R216.reuse ;  /* 0x00000006ff007819 */ /* 0x100fe200000116d8 */
[----:B------:R-:W-:Y:S01]  /*1a90*/  ULDC UR4, c[0x0][0x258] ;  /* 0x0000960000047ab9 */ /* 0x000fe20000000800 */
[----:B------:R-:W-:Y:S01]  /*1aa0*/  ULDC.64 UR8, c[0x0][0x220] ;  /* 0x0000880000087ab9 */ /* 0x000fe20000000a00 */
[----:B------:R-:W-:Y:S01]  /*1ab0*/  IMAD R6, R6, UR4, RZ ;  /* 0x0000000406067c24 */ /* 0x000fe2000f8e02ff */
[----:B------:R-:W-:Y:S01]  /*1ac0*/  SGXT.U32 R0, R0, 0x2 ;  /* 0x000000020000781a */ /* 0x000fe20000000000 */
[----:B------:R-:W-:Y:S01]  /*1ad0*/  ULDC.64 UR4, c[0x0][0x218] ;  /* 0x0000860000047ab9 */ /* 0x000fe20000000a00 */
[----:B------:R-:W-:Y:S01]  /*1ae0*/  SHF.R.U32.HI R9, RZ, 0x5, R216 ;  /* 0x00000005ff097819 */ /* 0x000fe200000116d8 */
[----:B------:R-:W1:Y:S01]  /*1af0*/  LDC.64 R218, c[0x0][0x250] ;  /* 0x00009400ffda7b82 */ /* 0x000e620000000a00 */
[----:B------:R-:W-:Y:S02]  /*1b00*/  SHF.L.U32 R3, R6, 0x1, RZ ;  /* 0x0000000106037819 */ /* 0x000fe400000006ff */
[----:B------:R-:W-:-:S02]  /*1b10*/  CS2R R184, SRZ ;  /* 0x0000000000b87805 */ /* 0x000fc4000001ff00 */
[----:B------:R-:W-:Y:S02]  /*1b20*/  R2UR UR29, R9 ;  /* 0x00000000091d72ca */ /* 0x000fe400000e0000 */
[----:B------:R-:W-:Y:S02]  /*1b30*/  CS2R R186, SRZ ;  /* 0x0000000000ba7805 */ /* 0x000fe4000001ff00 */
[----:B------:R-:W-:Y:S02]  /*1b40*/  CS2R R188, SRZ ;  /* 0x0000000000bc7805 */ /* 0x000fe4000001ff00 */
[----:B------:R-:W-:Y:S02]  /*1b50*/  CS2R R190, SRZ ;  /* 0x0000000000be7805 */ /* 0x000fe4000001ff00 */
[----:B------:R-:W-:Y:S01]  /*1b60*/  CS2R R192, SRZ ;  /* 0x0000000000c07805 */ /* 0x000fe2000001ff00 */
[----:B------:R-:W2:Y:S01]  /*1b70*/  LDC R26, c[0x0][0x268] ;  /* 0x00009a00ff1a7b82 */ /* 0x000ea20000000800 */
[----:B------:R-:W-:-:S02]  /*1b80*/  CS2R R194, SRZ ;  /* 0x0000000000c27805 */ /* 0x000fc4000001ff00 */
[----:B------:R-:W-:Y:S02]  /*1b90*/  CS2R R196, SRZ ;  /* 0x0000000000c47805 */ /* 0x000fe4000001ff00 */
[----:B------:R-:W-:Y:S02]  /*1ba0*/  CS2R R198, SRZ ;  /* 0x0000000000c67805 */ /* 0x000fe4000001ff00 */
[----:B------:R-:W-:Y:S02]  /*1bb0*/  CS2R R200, SRZ ;  /* 0x0000000000c87805 */ /* 0x000fe4000001ff00 */
[----:B------:R-:W-:Y:S02]  /*1bc0*/  CS2R R202, SRZ ;  /* 0x0000000000ca7805 */ /* 0x000fe4000001ff00 */
[----:B------:R-:W-:Y:S02]  /*1bd0*/  CS2R R204, SRZ ;  /* 0x0000000000cc7805 */ /* 0x000fe4000001ff00 */
[----:B------:R-:W-:-:S02]  /*1be0*/  CS2R R206, SRZ ;  /* 0x0000000000ce7805 */ /* 0x000fc4000001ff00 */
[----:B0-----:R-:W-:Y:S01]  /*1bf0*/  MOV R2, R4 ;  /* 0x0000000400027202 */ /* 0x001fe20000000f00 */
[----:B------:R0:W-:Y:S01]  /*1c00*/  STL [R1+0x1f0], R5 ;  /* 0x0001f00501007387 */ /* 0x0001e20000100800 */
[----:B------:R-:W-:Y:S02]  /*1c10*/  MOV R7, R5 ;  /* 0x0000000500077202 */ /* 0x000fe40000000f00 */
[----:B------:R-:W-:Y:S02]  /*1c20*/  CS2R R208, SRZ ;  /* 0x0000000000d07805 */ /* 0x000fe4000001ff00 */
[----:B------:R-:W-:Y:S02]  /*1c30*/  CS2R R210, SRZ ;  /* 0x0000000000d27805 */ /* 0x000fe4000001ff00 */
[----:B------:R-:W-:Y:S02]  /*1c40*/  CS2R R212, SRZ ;  /* 0x0000000000d47805 */ /* 0x000fe4000001ff00 */
[----:B------:R-:W-:-:S02]  /*1c50*/  CS2R R214, SRZ ;  /* 0x0000000000d67805 */ /* 0x000fc4000001ff00 */
[----:B------:R-:W-:Y:S01]  /*1c60*/  CS2R R152, SRZ ;  /* 0x0000000000987805 */ /* 0x000fe2000001ff00 */
[----:B-1----:R-:W-:Y:S01]  /*1c70*/  IMAD R218, R218, UR6, RZ ;  /* 0x00000006dada7c24 */ /* 0x002fe2000f8e02ff */
[----:B------:R-:W-:Y:S01]  /*1c80*/  CS2R R154, SRZ ;  /* 0x00000000009a7805 */ /* 0x000fe2000001ff00 */
[----:B------:R-:W-:Y:S01]  /*1c90*/  IMAD R4, R0, R219, RZ ;  /* 0x000000db00047224 */ /* 0x000fe200078e02ff */
[----:B0-----:R-:W-:Y:S01]  /*1ca0*/  LOP3.LUT R5, R216, 0x7f, RZ, 0xc0, !PT ;  /* 0x0000007fd8057812 */ /* 0x001fe200078ec0ff */
[----:B------:R-:W-:Y:S01]  /*1cb0*/  IMAD R0, R2, UR6, RZ ;  /* 0x0000000602007c24 */ /* 0x000fe2000f8e02ff */
[C---:B------:R-:W-:Y:S01]  /*1cc0*/  SHF.L.U32 R2, R218.reuse, 0x1, RZ ;  /* 0x00000001da027819 */ /* 0x040fe200000006ff */
[----:B------:R-:W-:Y:S01]  /*1cd0*/  IMAD.HI R218, R218, 0x2, RZ ;  /* 0x00000002dada7827 */ /* 0x000fe200078e02ff */
[----:B------:R-:W-:Y:S02]  /*1ce0*/  LEA R8, R219, R4, 0x2 ;  /* 0x00000004db087211 */ /* 0x000fe400078e10ff */
[----:B------:R-:W-:-:S02]  /*1cf0*/  CS2R R156, SRZ ;  /* 0x00000000009c7805 */ /* 0x000fc4000001ff00 */
[----:B------:R-:W-:Y:S01]  /*1d00*/  IADD3 R25, P0, P1, R3, UR4, R2 ;  /* 0x0000000403197c10 */ /* 0x000fe2000f91e002 */
[----:B------:R-:W-:Y:S01]  /*1d10*/  IMAD R7, R5, R7, RZ ;  /* 0x0000000705077224 */ /* 0x000fe200078e02ff */
[----:B------:R-:W-:Y:S01]  /*1d20*/  SHF.L.U32 R2, R0, 0x1, RZ ;  /* 0x0000000100027819 */ /* 0x000fe200000006ff */
[----:B------:R-:W-:Y:S01]  /*1d30*/  UMOV UR4, URZ ;  /* 0x0000003f00047c82 */ /* 0x000fe20008000000 */
[----:B------:R-:W-:Y:S01]  /*1d40*/  SHF.R.U32.HI R5, RZ, 0x7, R216 ;  /* 0x00000007ff057819 */ /* 0x000fe200000116d8 */
[C---:B------:R-:W-:Y:S01]  /*1d50*/  IMAD.HI R18, R7.reuse, 0x2, RZ ;  /* 0x0000000207127827 */ /* 0x040fe200078e02ff */
[----:B------:R-:W-:Y:S02]  /*1d60*/  SHF.L.U32 R3, R7, 0x1, RZ ;  /* 0x0000000107037819 */ /* 0x000fe400000006ff */
[----:B------:R-:W-:Y:S02]  /*1d70*/  CS2R R158, SRZ ;  /* 0x00000000009e7805 */ /* 0x000fe4000001ff00 */
[----:B------:R-:W-:-:S02]  /*1d80*/  LEA R10, R219, R8, 0x2 ;  /* 0x00000008db0a7211 */ /* 0x000fc400078e10ff */
[----:B------:R-:W-:Y:S02]  /*1d90*/  CS2R R160, SRZ ;  /* 0x0000000000a07805 */ /* 0x000fe4000001ff00 */
[----:B------:R-:W-:Y:S01]  /*1da0*/  IADD3 R248, P2, P3, R3, UR8, R2 ;  /* 0x0000000803f87c10 */ /* 0x000fe2000fb5e002 */
[----:B------:R-:W-:Y:S01]  /*1db0*/  IMAD.HI R3, R6, 0x2, RZ ;  /* 0x0000000206037827 */ /* 0x000fe200078e02ff */
[----:B------:R-:W-:Y:S02]  /*1dc0*/  SGXT.U32 R2, R5, 0x1 ;  /* 0x000000010502781a */ /* 0x000fe40000000000 */
[----:B------:R-:W-:Y:S02]  /*1dd0*/  CS2R R162, SRZ ;  /* 0x0000000000a27805 */ /* 0x000fe4000001ff00 */
[----:B------:R-:W-:Y:S01]  /*1de0*/  LEA R12, R219, R10, 0x2 ;  /* 0x0000000adb0c7211 */ /* 0x000fe200078e10ff */
[----:B------:R-:W-:Y:S01]  /*1df0*/  IMAD.HI R5, R0, 0x2, RZ ;  /* 0x0000000200057827 */ /* 0x000fe200078e02ff */
[----:B------:R-:W-:Y:S01]  /*1e00*/  IADD3.X R27, R3, UR5, R218, P0, P1 ;  /* 0x00000005031b7c10 */ /* 0x000fe200087e24da */
[----:B------:R-:W-:Y:S01]  /*1e10*/  UIADD3 UR5, UR7, 0x8000, URZ ;  /* 0x0000800007057890 */ /* 0x000fe2000fffe03f */
[----:B------:R-:W-:Y:S01]  /*1e20*/  LEA R20, P1, R4, R25, 0x1 ;  /* 0x0000001904147211 */ /* 0x000fe200078208ff */
[----:B--2---:R-:W-:Y:S01]  /*1e30*/  IMAD R7, R2, R26, RZ ;  /* 0x0000001a02077224 */ /* 0x004fe200078e02ff */
[----:B------:R-:W-:Y:S01]  /*1e40*/  IADD3.X R24, R18, UR9, R5, P2, P3 ;  /* 0x0000000912187c10 */ /* 0x000fe200097e6405 */
[----:B------:R-:W-:Y:S01]  /*1e50*/  USHF.R.U32.HI UR5, URZ, 0x4, UR5 ;  /* 0x000000043f057899 */ /* 0x000fe20008011605 */
[----:B------:R-:W-:-:S02]  /*1e60*/  LEA.HI.X.SX32 R21, R4, R27, 0x1, P1 ;  /* 0x0000001b04157211 */ /* 0x000fc400008f0eff */
[----:B------:R-:W-:Y:S02]  /*1e70*/  CS2R R164, SRZ ;  /* 0x0000000000a47805 */ /* 0x000fe4000001ff00 */
[C---:B------:R-:W-:Y:S01]  /*1e80*/  LEA R22, P2, R8.reuse, R25, 0x1 ;  /* 0x0000001908167211 */ /* 0x040fe200078408ff */
[----:B------:R-:W-:Y:S01]  /*1e90*/  USGXT.U32 UR14, UR5, 0xe ;  /* 0x0000000e050e789a */ /* 0x000fe20008000000 */
[C---:B------:R-:W-:Y:S01]  /*1ea0*/  LEA R14, R219.reuse, R12, 0x2 ;  /* 0x0000000cdb0e7211 */ /* 0x040fe200078e10ff */
[----:B------:R0:W-:Y:S01]  /*1eb0*/  STL.64 [R1+0x1e8], R20 ;  /* 0x0001e81401007387 */ /* 0x0001e20000100a00 */
[----:B------:R-:W-:Y:S01]  /*1ec0*/  LEA.HI.X.SX32 R23, R8, R27, 0x1, P2 ;  /* 0x0000001b08177211 */ /* 0x000fe200010f0eff */
[----:B------:R-:W-:Y:S01]  /*1ed0*/  UIADD3 UR10, UP0, UR14, 0x2, URZ ;  /* 0x000000020e0a7890 */ /* 0x000fe2000ff1e03f */
[----:B------:R-:W-:Y:S02]  /*1ee0*/  LEA R16, R219, R14, 0x2 ;  /* 0x0000000edb107211 */ /* 0x000fe400078e10ff */
[----:B------:R-:W-:-:S02]  /*1ef0*/  CS2R R166, SRZ ;  /* 0x0000000000a67805 */ /* 0x000fc4000001ff00 */
[C---:B------:R-:W-:Y:S01]  /*1f00*/  LEA R3, R26.reuse, R7, 0x1 ;  /* 0x000000071a037211 */ /* 0x040fe200078e08ff */
[----:B------:R1:W-:Y:S01]  /*1f10*/  STL.64 [R1+0x1e0], R22 ;  /* 0x0001e01601007387 */ /* 0x0003e20000100a00 */
[C---:B------:R-:W-:Y:S01]  /*1f20*/  LEA R6, R219.reuse, R16, 0x2 ;  /* 0x00000010db067211 */ /* 0x040fe200078e10ff */
[----:B------:R-:W-:Y:S01]  /*1f30*/  UIADD3.X UR11, UR4, 0x40000040, URZ, UP0, !UPT ;  /* 0x40000040040b7890 */ /* 0x000fe200087fe43f */
[----:B------:R-:W-:Y:S02]  /*1f40*/  LEA R5, R26, R3, 0x1 ;  /* 0x000000031a057211 */ /* 0x000fe400078e08ff */
[----:B------:R-:W-:Y:S02]  /*1f50*/  CS2R R168, SRZ ;  /* 0x0000000000a87805 */ /* 0x000fe4000001ff00 */
[----:B------:R-:W-:Y:S02]  /*1f60*/  LEA R0, R219, R6, 0x2 ;  /* 0x00000006db007211 */ /* 0x000fe400078e10ff */
[----:B------:R-:W-:-:S02]  /*1f70*/  CS2R R170, SRZ ;  /* 0x0000000000aa7805 */ /* 0x000fc4000001ff00 */
[C---:B0-----:R-:W-:Y:S02]  /*1f80*/  LEA R20, P1, R10.reuse, R25, 0x1 ;  /* 0x000000190a147211 */ /* 0x041fe400078208ff */
[----:B------:R-:W-:Y:S02]  /*1f90*/  CS2R R172, SRZ ;  /* 0x0000000000ac7805 */ /* 0x000fe4000001ff00 */
[----:B------:R-:W-:Y:S02]  /*1fa0*/  LEA R2, R219, R0, 0x2 ;  /* 0x00000000db027211 */ /* 0x000fe400078e10ff */
[----:B------:R-:W-:Y:S02]  /*1fb0*/  CS2R R174, SRZ ;  /* 0x0000000000ae7805 */ /* 0x000fe4000001ff00 */
[----:B------:R-:W-:Y:S02]  /*1fc0*/  LEA.HI.X.SX32 R21, R10, R27, 0x1, P1 ;  /* 0x0000001b0a157211 */ /* 0x000fe400008f0eff */
[----:B------:R-:W-:-:S02]  /*1fd0*/  CS2R R176, SRZ ;  /* 0x0000000000b07805 */ /* 0x000fc4000001ff00 */
[C---:B-1----:R-:W-:Y:S02]  /*1fe0*/  LEA R22, P1, R12.reuse, R25, 0x1 ;  /* 0x000000190c167211 */ /* 0x042fe400078208ff */
[----:B------:R-:W-:Y:S02]  /*1ff0*/  CS2R R178, SRZ ;  /* 0x0000000000b27805 */ /* 0x000fe4000001ff00 */
[C---:B------:R-:W-:Y:S01]  /*2000*/  LEA R18, R219.reuse, R2, 0x2 ;  /* 0x00000002db127211 */ /* 0x040fe200078e10ff */
[----:B------:R0:W-:Y:S01]  /*2010*/  STL.64 [R1+0x1d8], R20 ;  /* 0x0001d81401007387 */ /* 0x0001e20000100a00 */
[----:B------:R-:W-:Y:S02]  /*2020*/  LEA.HI.X.SX32 R23, R12, R27, 0x1, P1 ;  /* 0x0000001b0c177211 */ /* 0x000fe400008f0eff */
[----:B------:R-:W-:Y:S02]  /*2030*/  CS2R R180, SRZ ;  /* 0x0000000000b47805 */ /* 0x000fe4000001ff00 */
[----:B------:R-:W-:-:S02]  /*2040*/  LEA R4, R219, R18, 0x2 ;  /* 0x00000012db047211 */ /* 0x000fc400078e10ff */
[----:B------:R-:W-:Y:S02]  /*2050*/  CS2R R182, SRZ ;  /* 0x0000000000b67805 */ /* 0x000fe4000001ff00 */
[C---:B------:R-:W-:Y:S01]  /*2060*/  LEA R9, R26.reuse, R5, 0x1 ;  /* 0x000000051a097211 */ /* 0x040fe200078e08ff */
[----:B------:R1:W-:Y:S01]  /*2070*/  STL.64 [R1+0x1d0], R22 ;  /* 0x0001d01601007387 */ /* 0x0003e20000100a00 */
[C---:B------:R-:W-:Y:S01]  /*2080*/  LEA R8, R219.reuse, R4, 0x2 ;  /* 0x00000004db087211 */ /* 0x040fe200078e10ff */
[----:B------:R-:W-:Y:S01]  /*2090*/  UIADD3.64 UR22, UR10, 0x2, URZ ;  /* 0x000000020a167897 */ /* 0x000fe2000fffe03f */
[----:B------:R-:W-:Y:S01]  /*20a0*/  LEA R11, R26, R9, 0x1 ;  /* 0x000000091a0b7211 */ /* 0x000fe200078e08ff */
[----:B------:R-:W-:Y:S01]  /*20b0*/  UIADD3.64 UR18, UR10, 0x4, URZ ;  /* 0x000000040a127897 */ /* 0x000fe2000fffe03f */
[C---:B------:R-:W-:Y:S01]  /*20c0*/  LEA R10, R219.reuse, R8, 0x2 ;  /* 0x00000008db0a7211 */ /* 0x040fe200078e10ff */
[----:B------:R-:W-:Y:S01]  /*20d0*/  UIADD3.64 UR26, UR10, 0x1fe, URZ ;  /* 0x000001fe0a1a7897 */ /* 0x000fe2000fffe03f */
[C---:B0-----:R-:W-:Y:S01]  /*20e0*/  LEA R20, P2, R14.reuse, R25, 0x1 ;  /* 0x000000190e147211 */ /* 0x041fe200078408ff */
[----:B------:R-:W-:Y:S01]  /*20f0*/  UIADD3.64 UR30, UR10, 0x200, URZ ;  /* 0x000002000a1e7897 */ /* 0x000fe2000fffe03f */
[C---:B------:R-:W-:Y:S01]  /*2100*/  LEA R12, R219.reuse, R10, 0x2 ;  /* 0x0000000adb0c7211 */ /* 0x040fe200078e10ff */
[----:B------:R-:W-:Y:S01]  /*2110*/  UIADD3.64 UR34, UR10, 0x202, URZ ;  /* 0x000002020a227897 */ /* 0x000fe2000fffe03f */
[----:B------:R-:W-:Y:S01]  /*2120*/  LEA.HI.X.SX32 R21, R14, R27, 0x1, P2 ;  /* 0x0000001b0e157211 */ /* 0x000fe200010f0eff */
[----:B------:R-:W-:Y:S01]  /*2130*/  UIADD3.64 UR38, UR10, 0x204, URZ ;  /* 0x000002040a267897 */ /* 0x000fe2000fffe03f */
[C---:B-1----:R-:W-:Y:S01]  /*2140*/  LEA R22, P1, R16.reuse, R25, 0x1 ;  /* 0x0000001910167211 */ /* 0x042fe200078208ff */
[----:B------:R-:W-:Y:S01]  /*2150*/  ULDC UR28, c[0x0][0x238] ;  /* 0x00008e00001c7ab9 */ /* 0x000fe20000000800 */
[C---:B------:R-:W-:Y:S01]  /*2160*/  LEA R14, R219.reuse, R12, 0x2 ;  /* 0x0000000cdb0e7211 */ /* 0x040fe200078e10ff */
[----:B------:R0:W-:Y:S01]  /*2170*/  STL.64 [R1+0x1c8], R20 ;  /* 0x0001c81401007387 */ /* 0x0001e20000100a00 */
[----:B------:R-:W-:Y:S01]  /*2180*/  LEA.HI.X.SX32 R23, R16, R27, 0x1, P1 ;  /* 0x0000001b10177211 */ /* 0x000fe200008f0eff */
[----:B------:R-:W-:Y:S01]  /*2190*/  UMOV UR15, 0x40000040 ;  /* 0x40000040000f7882 */ /* 0x000fe20000000000 */
[----:B------:R-:W-:-:S02]  /*21a0*/  LEA R16, R219, R14, 0x2 ;  /* 0x0000000edb107211 */ /* 0x000fc400078e10ff */
[C---:B------:R-:W-:Y:S01]  /*21b0*/  LEA R13, R26.reuse, R11, 0x1 ;  /* 0x0000000b1a0d7211 */ /* 0x040fe200078e08ff */
[----:B------:R1:W-:Y:S01]  /*21c0*/  STL.64 [R1+0x1c0], R22 ;  /* 0x0001c01601007387 */ /* 0x0003e20000100a00 */
[C---:B------:R-:W-:Y:S02]  /*21d0*/  LEA R216, P0, R7.reuse, R248, 0x1 ;  /* 0x000000f807d87211 */ /* 0x040fe400078008ff */
[----:B------:R-:W-:Y:S02]  /*21e0*/  LEA R15, R26, R13, 0x1 ;  /* 0x0000000d1a0f7211 */ /* 0x000fe400078e08ff */
[----:B------:R-:W-:Y:S02]  /*21f0*/  LEA.HI.X.SX32 R217, R7, R24, 0x1, P0 ;  /* 0x0000001807d97211 */ /* 0x000fe400000f0eff */
[----:B0-----:R-:W-:Y:S02]  /*2200*/  LEA R20, P2, R6, R25, 0x1 ;  /* 0x0000001906147211 */ /* 0x001fe400078408ff */
[----:B------:R-:W-:-:S02]  /*2210*/  LEA R17, R26, R15, 0x1 ;  /* 0x0000000f1a117211 */ /* 0x000fc400078e08ff */
[----:B------:R-:W-:Y:S02]  /*2220*/  LEA.HI.X.SX32 R21, R6, R27, 0x1, P2 ;  /* 0x0000001b06157211 */ /* 0x000fe400010f0eff */
[C---:B-1----:R-:W-:Y:S02]  /*2230*/  LEA R22, P2, R2.reuse, R25, 0x1 ;  /* 0x0000001902167211 */ /* 0x042fe400078408ff */
[----:B------:R-:W-:Y:S01]  /*2240*/  LEA R6, R219, R16, 0x2 ;  /* 0x00000010db067211 */ /* 0x000fe200078e10ff */
[----:B------:R0:W-:Y:S01]  /*2250*/  STL.64 [R1+0x1b8], R20 ;  /* 0x0001b81401007387 */ /* 0x0001e20000100a00 */
[----:B------:R-:W-:Y:S02]  /*2260*/  LEA.HI.X.SX32 R23, R2, R27, 0x1, P2 ;  /* 0x0000001b02177211 */ /* 0x000fe400010f0eff */
[----:B------:R-:W-:Y:S02]  /*2270*/  LEA R220, P2, R4, R25, 0x1 ;  /* 0x0000001904dc7211 */ /* 0x000fe400078408ff */
[----:B------:R-:W-:-:S02]  /*2280*/  LEA R19, R26, R17, 0x1 ;  /* 0x000000111a137211 */ /* 0x000fc400078e08ff */
[----:B------:R-:W-:Y:S02]  /*2290*/  LEA.HI.X.SX32 R221, R4, R27, 0x1, P2 ;  /* 0x0000001b04dd7211 */ /* 0x000fe400010f0eff */
[----:B0-----:R-:W-:-:S04]  /*22a0*/  LEA R20, P1, R0, R25, 0x1 ;  /* 0x0000001900147211 */ /* 0x001fc800078208ff */
[----:B------:R-:W-:Y:S02]  /*22b0*/  LEA.HI.X.SX32 R21, R0, R27, 0x1, P1 ;  /* 0x0000001b00157211 */ /* 0x000fe400008f0eff */
[----:B------:R-:W-:-:S03]  /*22c0*/  LEA R0, R219, R6, 0x2 ;  /* 0x00000006db007211 */ /* 0x000fc600078e10ff */
[----:B------:R0:W-:Y:S01]  /*22d0*/  STL.64 [R1+0x1b0], R20 ;  /* 0x0001b01401007387 */ /* 0x0001e20000100a00 */
[----:B------:R-:W-:-:S03]  /*22e0*/  LEA R2, R219, R0, 0x2 ;  /* 0x00000000db027211 */ /* 0x000fc600078e10ff */
[----:B------:R1:W-:Y:S01]  /*22f0*/  STL.64 [R1+0x1a8], R22 ;  /* 0x0001a81601007387 */ /* 0x0003e20000100a00 */
[----:B0-----:R-:W-:Y:S02]  /*2300*/  LEA R20, R26, R19, 0x1 ;  /* 0x000000131a147211 */ /* 0x001fe400078e08ff */
[----:B-1----:R-:W-:Y:S02]  /*2310*/  LEA R22, P1, R18, R25, 0x1 ;  /* 0x0000001912167211 */ /* 0x002fe400078208ff */
[----:B------:R-:W-:Y:S02]  /*2320*/  LEA R21, R26, R20, 0x1 ;  /* 0x000000141a157211 */ /* 0x000fe400078e08ff */
[----:B------:R-:W-:Y:S02]  /*2330*/  LEA.HI.X.SX32 R23, R18, R27, 0x1, P1 ;  /* 0x0000001b12177211 */ /* 0x000fe400008f0eff */
[C---:B------:R-:W-:Y:S02]  /*2340*/  LEA R222, P1, R8.reuse, R25, 0x1 ;  /* 0x0000001908de7211 */ /* 0x040fe400078208ff */
[----:B------:R-:W-:Y:S01]  /*2350*/  LEA R18, R219, R2, 0x2 ;  /* 0x00000002db127211 */ /* 0x000fe200078e10ff */
[----:B------:R0:W-:Y:S01]  /*2360*/  STL.64 [R1+0x1a0], R22 ;  /* 0x0001a01601007387 */ /* 0x0001e20000100a00 */
[----:B------:R-:W-:-:S02]  /*2370*/  LEA.HI.X.SX32 R223, R8, R27, 0x1, P1 ;  /* 0x0000001b08df7211 */ /* 0x000fc400008f0eff */
[C---:B------:R-:W-:Y:S01]  /*2380*/  LEA R224, P1, R12.reuse, R25, 0x1 ;  /* 0x000000190ce07211 */ /* 0x040fe200078208ff */
[----:B------:R1:W-:Y:S01]  /*2390*/  STL.64 [R1+0x198], R220 ;  /* 0x000198dc01007387 */ /* 0x0003e20000100a00 */
[C---:B------:R-:W-:Y:S02]  /*23a0*/  LEA R4, R219.reuse, R18, 0x2 ;  /* 0x00000012db047211 */ /* 0x040fe400078e10ff */
[----:B------:R-:W-:Y:S01]  /*23b0*/  LEA.HI.X.SX32 R225, R12, R27, 0x1, P1 ;  /* 0x0000001b0ce17211 */ /* 0x000fe200008f0eff */
[----:B------:R2:W-:Y:S01]  /*23c0*/  STL.64 [R1+0x190], R222 ;  /* 0x000190de01007387 */ /* 0x0005e20000100a00 */
[----:B------:R-:W-:Y:S02]  /*23d0*/  LEA R8, R219, R4, 0x2 ;  /* 0x00000004db087211 */ /* 0x000fe400078e10ff */
[----:B0-----:R-:W-:Y:S02]  /*23e0*/  LEA R22, R26, R21, 0x1 ;  /* 0x000000151a167211 */ /* 0x001fe400078e08ff */
[----:B-1----:R-:W-:-:S02]  /*23f0*/  LEA R220, P2, R10, R25, 0x1 ;  /* 0x000000190adc7211 */ /* 0x002fc400078408ff */
[----:B------:R-:W-:Y:S02]  /*2400*/  LEA R23, R26, R22, 0x1 ;  /* 0x000000161a177211 */ /* 0x000fe400078e08ff */
[----:B------:R-:W-:Y:S02]  /*2410*/  LEA.HI.X.SX32 R221, R10, R27, 0x1, P2 ;  /* 0x0000001b0add7211 */ /* 0x000fe400010f0eff */
[C---:B--2---:R-:W-:Y:S02]  /*2420*/  LEA R222, P2, R14.reuse, R25, 0x1 ;  /* 0x000000190ede7211 */ /* 0x044fe400078408ff */
[C---:B------:R-:W-:Y:S01]  /*2430*/  LEA R10, R219.reuse, R8, 0x2 ;  /* 0x00000008db0a7211 */ /* 0x040fe200078e10ff */
[----:B------:R0:W-:Y:S01]  /*2440*/  STL.64 [R1+0x188], R220 ;  /* 0x000188dc01007387 */ /* 0x0001e20000100a00 */
[----:B------:R-:W-:Y:S02]  /*2450*/  LEA.HI.X.SX32 R223, R14, R27, 0x1, P2 ;  /* 0x0000001b0edf7211 */ /* 0x000fe400010f0eff */
[C---:B------:R-:W-:Y:S01]  /*2460*/  LEA R12, R219.reuse, R10, 0x2 ;  /* 0x0000000adb0c7211 */ /* 0x040fe200078e10ff */
[----:B------:R1:W-:Y:S03]  /*2470*/  STL.64 [R1+0x180], R224 ;  /* 0x000180e001007387 */ /* 0x0003e60000100a00 */
[----:B------:R-:W-:Y:S01]  /*2480*/  LEA R14, R219, R12, 0x2 ;  /* 0x0000000cdb0e7211 */ /* 0x000fe200078e10ff */
[----:B------:R2:W-:Y:S01]  /*2490*/  STL.64 [R1+0x178], R222 ;  /* 0x000178de01007387 */ /* 0x0005e20000100a00 */
[----:B0-----:R-:W-:-:S04]  /*24a0*/  LEA R220, P3, R16, R25, 0x1 ;  /* 0x0000001910dc7211 */ /* 0x001fc800078608ff */
[----:B------:R-:W-:Y:S02]  /*24b0*/  LEA.HI.X.SX32 R221, R16, R27, 0x1, P3 ;  /* 0x0000001b10dd7211 */ /* 0x000fe400018f0eff */
[-C--:B-1----:R-:W-:Y:S02]  /*24c0*/  LEA R224, P1, R6, R25.reuse, 0x1 ;  /* 0x0000001906e07211 */ /* 0x082fe400078208ff */
[----:B--2---:R-:W-:Y:S01]  /*24d0*/  LEA R222, P2, R0, R25, 0x1 ;  /* 0x0000001900de7211 */ /* 0x004fe200078408ff */
[----:B------:R0:W-:Y:S01]  /*24e0*/  STL.64 [R1+0x170], R220 ;  /* 0x000170dc01007387 */ /* 0x0001e20000100a00 */
[-C--:B------:R-:W-:Y:S02]  /*24f0*/  LEA.HI.X.SX32 R225, R6, R27.reuse, 0x1, P1 ;  /* 0x0000001b06e17211 */ /* 0x080fe400008f0eff */
[----:B------:R-:W-:Y:S02]  /*2500*/  LEA.HI.X.SX32 R223, R0, R27, 0x1, P2 ;  /* 0x0000001b00df7211 */ /* 0x000fe400010f0eff */
[----:B------:R-:W-:Y:S01]  /*2510*/  LEA R0, R219, R14, 0x2 ;  /* 0x0000000edb007211 */ /* 0x000fe200078e10ff */
[----:B------:R1:W-:Y:S04]  /*2520*/  STL.64 [R1+0x168], R224 ;  /* 0x000168e001007387 */ /* 0x0003e80000100a00 */
[----:B------:R2:W-:Y:S01]  /*2530*/  STL.64 [R1+0x160], R222 ;  /* 0x000160de01007387 */ /* 0x0005e20000100a00 */
[----:B0-----:R-:W-:-:S04]  /*2540*/  LEA R220, P3, R2, R25, 0x1 ;  /* 0x0000001902dc7211 */ /* 0x001fc800078608ff */
[----:B------:R-:W-:Y:S02]  /*2550*/  LEA.HI.X.SX32 R221, R2, R27, 0x1, P3 ;  /* 0x0000001b02dd7211 */ /* 0x000fe400018f0eff */
[-C--:B-1----:R-:W-:Y:S02]  /*2560*/  LEA R224, P1, R18, R25.reuse, 0x1 ;  /* 0x0000001912e07211 */ /* 0x082fe400078208ff */
[----:B------:R-:W-:Y:S01]  /*2570*/  LEA R2, R219, R0, 0x2 ;  /* 0x00000000db027211 */ /* 0x000fe200078e10ff */
[----:B------:R0:W-:Y:S01]  /*2580*/  STL.64 [R1+0x158], R220 ;  /* 0x000158dc01007387 */ /* 0x0001e20000100a00 */
[----:B--2---:R-:W-:Y:S02]  /*2590*/  LEA R222, P2, R4, R25, 0x1 ;  /* 0x0000001904de7211 */ /* 0x004fe400078408ff */
[-C--:B------:R-:W-:Y:S02]  /*25a0*/  LEA.HI.X.SX32 R225, R18, R27.reuse, 0x1, P1 ;  /* 0x0000001b12e17211 */ /* 0x080fe400008f0eff */
[----:B------:R-:W-:-:S02]  /*25b0*/  LEA.HI.X.SX32 R223, R4, R27, 0x1, P2 ;  /* 0x0000001b04df7211 */ /* 0x000fc400010f0eff */
[C---:B------:R-:W-:Y:S01]  /*25c0*/  LEA R4, R219.reuse, R2, 0x2 ;  /* 0x00000002db047211 */ /* 0x040fe200078e10ff */
[----:B------:R1:W-:Y:S01]  /*25d0*/  STL.64 [R1+0x150], R224 ;  /* 0x000150e001007387 */ /* 0x0003e20000100a00 */
[----:B------:R-:W-:Y:S02]  /*25e0*/  MOV R18, 0x3f800000 ;  /* 0x3f80000000127802 */ /* 0x000fe40000000f00 */
[----:B------:R-:W-:Y:S01]  /*25f0*/  LEA R6, R219, R4, 0x2 ;  /* 0x00000004db067211 */ /* 0x000fe200078e10ff */
[----:B------:R2:W-:Y:S01]  /*2600*/  STL.64 [R1+0x148], R222 ;  /* 0x000148de01007387 */ /* 0x0005e20000100a00 */
[----:B0-----:R-:W-:-:S04]  /*2610*/  LEA R220, P3, R8, R25, 0x1 ;  /* 0x0000001908dc7211 */ /* 0x001fc800078608ff */
[----:B------:R-:W-:Y:S02]  /*2620*/  LEA.HI.X.SX32 R221, R8, R27, 0x1, P3 ;  /* 0x0000001b08dd7211 */ /* 0x000fe400018f0eff */
[----:B------:R-:W-:Y:S02]  /*2630*/  LEA R8, R219, R6, 0x2 ;  /* 0x00000006db087211 */ /* 0x000fe400078e10ff */
[-C--:B-1----:R-:W-:Y:S01]  /*2640*/  LEA R224, P1, R10, R25.reuse, 0x1 ;  /* 0x000000190ae07211 */ /* 0x082fe200078208ff */
[----:B------:R0:W-:Y:S01]  /*2650*/  STL.64 [R1+0x140], R220 ;  /* 0x000140dc01007387 */ /* 0x0001e20000100a00 */
[----:B--2---:R-:W-:Y:S02]  /*2660*/  LEA R222, P2, R12, R25, 0x1 ;  /* 0x000000190cde7211 */ /* 0x004fe400078408ff */
[-C--:B------:R-:W-:Y:S02]  /*2670*/  LEA.HI.X.SX32 R225, R10, R27.reuse, 0x1, P1 ;  /* 0x0000001b0ae17211 */ /* 0x080fe400008f0eff */
[----:B------:R-:W-:-:S02]  /*2680*/  LEA.HI.X.SX32 R223, R12, R27, 0x1, P2 ;  /* 0x0000001b0cdf7211 */ /* 0x000fc400010f0eff */
[----:B------:R-:W-:Y:S01]  /*2690*/  LEA R10, R219, R8, 0x2 ;  /* 0x00000008db0a7211 */ /* 0x000fe200078e10ff */
[----:B------:R1:W-:Y:S01]  /*26a0*/  STL.64 [R1+0x138], R224 ;  /* 0x000138e001007387 */ /* 0x0003e20000100a00 */
[----:B0-----:R-:W-:-:S03]  /*26b0*/  LEA R220, P3, R14, R25, 0x1 ;  /* 0x000000190edc7211 */ /* 0x001fc600078608ff */
[----:B------:R0:W-:Y:S01]  /*26c0*/  STL.64 [R1+0x130], R222 ;  /* 0x000130de01007387 */ /* 0x0001e20000100a00 */
[----:B------:R-:W-:Y:S02]  /*26d0*/  LEA.HI.X.SX32 R221, R14, R27, 0x1, P3 ;  /* 0x0000001b0edd7211 */ /* 0x000fe400018f0eff */
[----:B-1----:R-:W-:-:S03]  /*26e0*/  LEA R224, P1, R0, R25, 0x1 ;  /* 0x0000001900e07211 */ /* 0x002fc600078208ff */
[----:B------:R1:W-:Y:S01]  /*26f0*/  STL.64 [R1+0x128], R220 ;  /* 0x000128dc01007387 */ /* 0x0003e20000100a00 */
[----:B0-----:R-:W-:Y:S02]  /*2700*/  LEA R222, P2, R2, R25, 0x1 ;  /* 0x0000001902de7211 */ /* 0x001fe400078408ff */
[-C--:B------:R-:W-:Y:S02]  /*2710*/  LEA.HI.X.SX32 R225, R0, R27.reuse, 0x1, P1 ;  /* 0x0000001b00e17211 */ /* 0x080fe400008f0eff */
[----:B------:R-:W-:Y:S02]  /*2720*/  LEA.HI.X.SX32 R223, R2, R27, 0x1, P2 ;  /* 0x0000001b02df7211 */ /* 0x000fe400010f0eff */
[----:B------:R-:W-:Y:S01]  /*2730*/  LEA R0, R219, R10, 0x2 ;  /* 0x0000000adb007211 */ /* 0x000fe200078e10ff */
[----:B------:R0:W-:Y:S01]  /*2740*/  STL.64 [R1+0x120], R224 ;  /* 0x000120e001007387 */ /* 0x0001e20000100a00 */
[-C--:B------:R-:W-:Y:S02]  /*2750*/  LEA R226, P1, R6, R25.reuse, 0x1 ;  /* 0x0000001906e27211 */ /* 0x080fe400078208ff */
[----:B-1----:R-:W-:Y:S01]  /*2760*/  LEA R220, P3, R4, R25, 0x1 ;  /* 0x0000001904dc7211 */ /* 0x002fe200078608ff */
[----:B------:R1:W-:Y:S01]  /*2770*/  STL.64 [R1+0x118], R222 ;  /* 0x000118de01007387 */ /* 0x0003e20000100a00 */
[----:B------:R-:W-:-:S02]  /*2780*/  LEA.HI.X.SX32 R227, R6, R27, 0x1, P1 ;  /* 0x0000001b06e37211 */ /* 0x000fc400008f0eff */
[----:B------:R-:W-:Y:S02]  /*2790*/  LEA.HI.X.SX32 R221, R4, R27, 0x1, P3 ;  /* 0x0000001b04dd7211 */ /* 0x000fe400018f0eff */
[----:B0-----:R-:W-:-:S03]  /*27a0*/  LEA R224, P2, R8, R25, 0x1 ;  /* 0x0000001908e07211 */ /* 0x001fc600078408ff */
[----:B------:R0:W-:Y:S01]  /*27b0*/  STL.64 [R1+0x110], R220 ;  /* 0x000110dc01007387 */ /* 0x0001e20000100a00 */
[----:B-1----:R-:W-:-:S03]  /*27c0*/  LEA R222, P3, R10, R25, 0x1 ;  /* 0x000000190ade7211 */ /* 0x002fc600078608ff */
[----:B------:R-:W-:Y:S01]  /*27d0*/  STL.64 [R1+0x108], R226 ;  /* 0x000108e201007387 */ /* 0x000fe20000100a00 */
[-C--:B------:R-:W-:Y:S02]  /*27e0*/  LEA.HI.X.SX32 R225, R8, R27.reuse, 0x1, P2 ;  /* 0x0000001b08e17211 */ /* 0x080fe400010f0eff */
[----:B------:R-:W-:Y:S02]  /*27f0*/  LEA.HI.X.SX32 R223, R10, R27, 0x1, P3 ;  /* 0x0000001b0adf7211 */ /* 0x000fe400018f0eff */
[----:B0-----:R-:W-:-:S03]  /*2800*/  LEA R220, P4, R0, R25, 0x1 ;  /* 0x0000001900dc7211 */ /* 0x001fc600078808ff */
[----:B------:R0:W-:Y:S01]  /*2810*/  STL.64 [R1+0xf8], R222 ;  /* 0x0000f8de01007387 */ /* 0x0001e20000100a00 */
[----:B------:R-:W-:-:S03]  /*2820*/  LEA.HI.X.SX32 R221, R0, R27, 0x1, P4 ;  /* 0x0000001b00dd7211 */ /* 0x000fc600020f0eff */
[----:B------:R-:W-:Y:S01]  /*2830*/  STL.64 [R1+0x100], R224 ;  /* 0x000100e001007387 */ /* 0x000fe20000100a00 */
[----:B------:R-:W-:-:S03]  /*2840*/  LEA R0, R26, R23, 0x1 ;  /* 0x000000171a007211 */ /* 0x000fc600078e08ff */
[----:B------:R1:W-:Y:S01]  /*2850*/  STL.64 [R1+0xf0], R220 ;  /* 0x0000f0dc01007387 */ /* 0x0003e20000100a00 */
[C---:B------:R-:W-:Y:S02]  /*2860*/  LEA R2, R26.reuse, R0, 0x1 ;  /* 0x000000001a027211 */ /* 0x040fe400078e08ff */
[C---:B0-----:R-:W-:Y:S01]  /*2870*/  LEA R222, P1, R3.reuse, R248, 0x1 ;  /* 0x000000f803de7211 */ /* 0x041fe200078208ff */
[----:B------:R0:W-:Y:S03]  /*2880*/  STL.64 [R1+0xe8], R216 ;  /* 0x0000e8d801007387 */ /* 0x0001e60000100a00 */
[----:B------:R-:W-:Y:S02]  /*2890*/  LEA.HI.X.SX32 R223, R3, R24, 0x1, P1 ;  /* 0x0000001803df7211 */ /* 0x000fe400008f0eff */
[C---:B------:R-:W-:Y:S02]  /*28a0*/  LEA R3, R26.reuse, R2, 0x1 ;  /* 0x000000021a037211 */ /* 0x040fe400078e08ff */
[----:B-1----:R-:W-:Y:S01]  /*28b0*/  LEA R220, P0, R5, R248, 0x1 ;  /* 0x000000f805dc7211 */ /* 0x002fe200078008ff */
[----:B------:R-:W-:Y:S01]  /*28c0*/  STL.64 [R1+0xe0], R222 ;  /* 0x0000e0de01007387 */ /* 0x000fe20000100a00 */
[----:B------:R-:W-:-:S02]  /*28d0*/  LEA R4, R26, R3, 0x1 ;  /* 0x000000031a047211 */ /* 0x000fc400078e08ff */
[----:B------:R-:W-:Y:S02]  /*28e0*/  LEA.HI.X.SX32 R221, R5, R24, 0x1, P0 ;  /* 0x0000001805dd7211 */ /* 0x000fe400000f0eff */
[C---:B0-----:R-:W-:Y:S02]  /*28f0*/  LEA R216, P2, R9.reuse, R248, 0x1 ;  /* 0x000000f809d87211 */ /* 0x041fe400078408ff */
[----:B------:R-:W-:Y:S01]  /*2900*/  LEA R5, R26, R4, 0x1 ;  /* 0x000000041a057211 */ /* 0x000fe200078e08ff */
[----:B------:R0:W-:Y:S01]  /*2910*/  STL.64 [R1+0xd8], R220 ;  /* 0x0000d8dc01007387 */ /* 0x0001e20000100a00 */
[----:B------:R-:W-:Y:S02]  /*2920*/  LEA.HI.X.SX32 R217, R9, R24, 0x1, P2 ;  /* 0x0000001809d97211 */ /* 0x000fe400010f0eff */
[----:B------:R-:W-:-:S03]  /*2930*/  LEA R6, P2, R15, R248, 0x1 ;  /* 0x000000f80f067211 */ /* 0x000fc600078408ff */
[----:B------:R1:W-:Y:S01]  /*2940*/  STL.64 [R1+0xd0], R216 ;  /* 0x0000d0d801007387 */ /* 0x0003e20000100a00 */
[----:B------:R-:W-:Y:S02]  /*2950*/  LEA.HI.X.SX32 R7, R15, R24, 0x1, P2 ;  /* 0x000000180f077211 */ /* 0x000fe400010f0eff */
[CC--:B------:R-:W-:Y:S02]  /*2960*/  LEA R8, P2, R20.reuse, R248.reuse, 0x1 ;  /* 0x000000f814087211 */ /* 0x0c0fe400078408ff */
[C---:B0-----:R-:W-:Y:S02]  /*2970*/  LEA R220, P0, R11.reuse, R248, 0x1 ;  /* 0x000000f80bdc7211 */ /* 0x041fe400078008ff */
[-C--:B------:R-:W-:Y:S02]  /*2980*/  LEA.HI.X.SX32 R9, R20, R24.reuse, 0x1, P2 ;  /* 0x0000001814097211 */ /* 0x080fe400010f0eff */
[----:B------:R-:W-:Y:S02]  /*2990*/  LEA.HI.X.SX32 R221, R11, R24, 0x1, P0 ;  /* 0x000000180bdd7211 */ /* 0x000fe400000f0eff */
[----:B-1----:R-:W-:-:S02]  /*29a0*/  LEA R216, P1, R13, R248, 0x1 ;  /* 0x000000f80dd87211 */ /* 0x002fc400078208ff */
[----:B------:R-:W-:Y:S01]  /*29b0*/  LEA R12, P0, R17, R248, 0x1 ;  /* 0x000000f8110c7211 */ /* 0x000fe200078008ff */
[----:B------:R-:W-:Y:S01]  /*29c0*/  STL.64 [R1+0xc8], R220 ;  /* 0x0000c8dc01007387 */ /* 0x000fe20000100a00 */
[-C--:B------:R-:W-:Y:S02]  /*29d0*/  LEA.HI.X.SX32 R217, R13, R24.reuse, 0x1, P1 ;  /* 0x000000180dd97211 */ /* 0x080fe400008f0eff */
[----:B------:R-:W-:Y:S02]  /*29e0*/  LEA.HI.X.SX32 R13, R17, R24, 0x1, P0 ;  /* 0x00000018110d7211 */ /* 0x000fe400000f0eff */
[-C--:B------:R-:W-:Y:S01]  /*29f0*/  LEA R10, P1, R19, R248.reuse, 0x1 ;  /* 0x000000f8130a7211 */ /* 0x080fe200078208ff */
[----:B------:R-:W-:Y:S01]  /*2a00*/  STL.64 [R1+0xc0], R216 ;  /* 0x0000c0d801007387 */ /* 0x000fe20000100a00 */
[----:B------:R-:W-:Y:S02]  /*2a10*/  LEA R14, P0, R21, R248, 0x1 ;  /* 0x000000f8150e7211 */ /* 0x000fe400078008ff */
[-C--:B------:R-:W-:Y:S01]  /*2a20*/  LEA.HI.X.SX32 R11, R19, R24.reuse, 0x1, P1 ;  /* 0x00000018130b7211 */ /* 0x080fe200008f0eff */
[----:B------:R0:W-:Y:S01]  /*2a30*/  STL.64 [R1+0xb8], R6 ;  /* 0x0000b80601007387 */ /* 0x0001e20000100a00 */
[----:B------:R-:W-:-:S02]  /*2a40*/  LEA.HI.X.SX32 R15, R21, R24, 0x1, P0 ;  /* 0x00000018150f7211 */ /* 0x000fc400000f0eff */
[C---:B------:R-:W-:Y:S01]  /*2a50*/  LEA R16, P0, R0.reuse, R248, 0x1 ;  /* 0x000000f800107211 */ /* 0x040fe200078008ff */
[----:B------:R1:W-:Y:S01]  /*2a60*/  STL.64 [R1+0xb0], R12 ;  /* 0x0000b00c01007387 */ /* 0x0003e20000100a00 */
[----:B------:R-:W-:Y:S02]  /*2a70*/  MOV R20, 0x3f800000 ;  /* 0x3f80000000147802 */ /* 0x000fe40000000f00 */
[----:B------:R-:W-:Y:S01]  /*2a80*/  LEA.HI.X.SX32 R17, R0, R24, 0x1, P0 ;  /* 0x0000001800117211 */ /* 0x000fe200000f0eff */
[----:B------:R2:W-:Y:S01]  /*2a90*/  STL.64 [R1+0xa8], R10 ;  /* 0x0000a80a01007387 */ /* 0x0005e20000100a00 */
[----:B------:R-:W-:Y:S02]  /*2aa0*/  MOV R21, 0x3f800000 ;  /* 0x3f80000000157802 */ /* 0x000fe40000000f00 */
[----:B------:R-:W-:Y:S01]  /*2ab0*/  MOV R19, 0xff800000 ;  /* 0xff80000000137802 */ /* 0x000fe20000000f00 */
[----:B------:R3:W-:Y:S01]  /*2ac0*/  STL.64 [R1+0xa0], R8 ;  /* 0x0000a00801007387 */ /* 0x0007e20000100a00 */
[----:B0-----:R-:W-:-:S02]  /*2ad0*/  LEA R6, R26, R5, 0x1 ;  /* 0x000000051a067211 */ /* 0x001fc400078e08ff */
[----:B------:R-:W-:Y:S01]  /*2ae0*/  MOV R216, 0xff800000 ;  /* 0xff80000000d87802 */ /* 0x000fe20000000f00 */
[----:B------:R0:W-:Y:S01]  /*2af0*/  STL.64 [R1+0x98], R14 ;  /* 0x0000980e01007387 */ /* 0x0001e20000100a00 */
[----:B-1----:R-:W-:Y:S02]  /*2b00*/  LEA R12, P1, R22, R248, 0x1 ;  /* 0x000000f8160c7211 */ /* 0x002fe400078208ff */
[----:B------:R-:W-:Y:S02]  /*2b10*/  LEA R7, R26, R6, 0x1 ;  /* 0x000000061a077211 */ /* 0x000fe400078e08ff */
[----:B------:R-:W-:Y:S02]  /*2b20*/  LEA.HI.X.SX32 R13, R22, R24, 0x1, P1 ;  /* 0x00000018160d7211 */ /* 0x000fe400008f0eff */
[C---:B--2---:R-:W-:Y:S02]  /*2b30*/  LEA R10, P2, R23.reuse, R248, 0x1 ;  /* 0x000000f8170a7211 */ /* 0x044fe400078408ff */
[----:B---3--:R-:W-:Y:S01]  /*2b40*/  LEA R8, R26, R7, 0x1 ;  /* 0x000000071a087211 */ /* 0x008fe200078e08ff */
[----:B------:R1:W-:Y:S01]  /*2b50*/  STL.64 [R1+0x90], R12 ;  /* 0x0000900c01007387 */ /* 0x0003e20000100a00 */
[----:B------:R-:W-:-:S02]  /*2b60*/  LEA.HI.X.SX32 R11, R23, R24, 0x1, P2 ;  /* 0x00000018170b7211 */ /* 0x000fc400010f0eff */
[----:B0-----:R-:W-:Y:S02]  /*2b70*/  LEA R14, P1, R2, R248, 0x1 ;  /* 0x000000f8020e7211 */ /* 0x001fe400078208ff */
[----:B------:R-:W-:Y:S01]  /*2b80*/  LEA R9, R26, R8, 0x1 ;  /* 0x000000081a097211 */ /* 0x000fe200078e08ff */
[----:B------:R0:W-:Y:S01]  /*2b90*/  STL.64 [R1+0x88], R10 ;  /* 0x0000880a01007387 */ /* 0x0001e20000100a00 */
[----:B------:R-:W-:-:S03]  /*2ba0*/  LEA.HI.X.SX32 R15, R2, R24, 0x1, P1 ;  /* 0x00000018020f7211 */ /* 0x000fc600008f0eff */
[----:B------:R2:W-:Y:S01]  /*2bb0*/  STL.64 [R1+0x80], R16 ;  /* 0x0000801001007387 */ /* 0x0005e20000100a00 */
[----:B-1----:R-:W-:-:S03]  /*2bc0*/  LEA R12, P2, R3, R248, 0x1 ;  /* 0x000000f8030c7211 */ /* 0x002fc600078408ff */
[----:B------:R1:W-:Y:S01]  /*2bd0*/  STL.64 [R1+0x78], R14 ;  /* 0x0000780e01007387 */ /* 0x0003e20000100a00 */
[----:B------:R-:W-:Y:S02]  /*2be0*/  LEA.HI.X.SX32 R13, R3, R24, 0x1, P2 ;  /* 0x00000018030d7211 */ /* 0x000fe400010f0eff */
[----:B0-----:R-:W-:-:S03]  /*2bf0*/  LEA R10, R26, R9, 0x1 ;  /* 0x000000091a0a7211 */ /* 0x001fc600078e08ff */
[----:B------:R0:W-:Y:S01]  /*2c00*/  STL.64 [R1+0x70], R12 ;  /* 0x0000700c01007387 */ /* 0x0001e20000100a00 */
[----:B--2---:R-:W-:Y:S02]  /*2c10*/  LEA R16, P0, R4, R248, 0x1 ;  /* 0x000000f804107211 */ /* 0x004fe400078008ff */
[----:B------:R-:W-:Y:S02]  /*2c20*/  LEA R0, R26, R10, 0x1 ;  /* 0x0000000a1a007211 */ /* 0x000fe400078e08ff */
[C---:B-1----:R-:W-:Y:S02]  /*2c30*/  LEA R14, P1, R5.reuse, R248, 0x1 ;  /* 0x000000f8050e7211 */ /* 0x042fe400078208ff */
[-C--:B------:R-:W-:Y:S02]  /*2c40*/  LEA.HI.X.SX32 R17, R4, R24.reuse, 0x1, P0 ;  /* 0x0000001804117211 */ /* 0x080fe400000f0eff */
[----:B------:R-:W-:Y:S02]  /*2c50*/  LEA.HI.X.SX32 R15, R5, R24, 0x1, P1 ;  /* 0x00000018050f7211 */ /* 0x000fe400008f0eff */
[----:B------:R-:W-:Y:S01]  /*2c60*/  LEA R2, R26, R0, 0x1 ;  /* 0x000000001a027211 */ /* 0x000fe200078e08ff */
[----:B------:R1:W-:Y:S01]  /*2c70*/  STL.64 [R1+0x68], R16 ;  /* 0x0000681001007387 */ /* 0x0003e20000100a00 */
[----:B0-----:R-:W-:-:S02]  /*2c80*/  LEA R12, P2, R6, R248, 0x1 ;  /* 0x000000f8060c7211 */ /* 0x001fc400078408ff */
[----:B------:R-:W-:Y:S01]  /*2c90*/  LEA R3, R26, R2, 0x1 ;  /* 0x000000021a037211 */ /* 0x000fe200078e08ff */
[----:B------:R0:W-:Y:S01]  /*2ca0*/  STL.64 [R1+0x60], R14 ;  /* 0x0000600e01007387 */ /* 0x0001e20000100a00 */
[----:B------:R-:W-:Y:S02]  /*2cb0*/  LEA.HI.X.SX32 R13, R6, R24, 0x1, P2 ;  /* 0x00000018060d7211 */ /* 0x000fe400010f0eff */
[----:B------:R-:W-:-:S03]  /*2cc0*/  LEA R4, R26, R3, 0x1 ;  /* 0x000000031a047211 */ /* 0x000fc600078e08ff */
[----:B------:R2:W-:Y:S01]  /*2cd0*/  STL.64 [R1+0x58], R12 ;  /* 0x0000580c01007387 */ /* 0x0005e20000100a00 */
[C---:B------:R-:W-:Y:S02]  /*2ce0*/  LEA R5, R26.reuse, R4, 0x1 ;  /* 0x000000041a057211 */ /* 0x040fe400078e08ff */
[CC--:B-1----:R-:W-:Y:S02]  /*2cf0*/  LEA R16, P0, R7.reuse, R248.reuse, 0x1 ;  /* 0x000000f807107211 */ /* 0x0c2fe400078008ff */
[----:B------:R-:W-:Y:S02]  /*2d00*/  LEA R6, R26, R5, 0x1 ;  /* 0x000000051a067211 */ /* 0x000fe400078e08ff */
[C---:B0-----:R-:W-:Y:S02]  /*2d10*/  LEA R14, P1, R8.reuse, R248, 0x1 ;  /* 0x000000f8080e7211 */ /* 0x041fe400078208ff */
[-C--:B------:R-:W-:Y:S02]  /*2d20*/  LEA.HI.X.SX32 R17, R7, R24.reuse, 0x1, P0 ;  /* 0x0000001807117211 */ /* 0x080fe400000f0eff */
[----:B------:R-:W-:-:S02]  /*2d30*/  LEA.HI.X.SX32 R15, R8, R24, 0x1, P1 ;  /* 0x00000018080f7211 */ /* 0x000fc400008f0eff */
[C---:B--2---:R-:W-:Y:S01]  /*2d40*/  LEA R12, P2, R9.reuse, R248, 0x1 ;  /* 0x000000f8090c7211 */ /* 0x044fe200078408ff */
[----:B------:R0:W-:Y:S03]  /*2d50*/  STL.64 [R1+0x50], R16 ;  /* 0x0000501001007387 */ /* 0x0001e60000100a00 */
[----:B------:R-:W-:Y:S01]  /*2d60*/  LEA.HI.X.SX32 R13, R9, R24, 0x1, P2 ;  /* 0x00000018090d7211 */ /* 0x000fe200010f0eff */
[----:B------:R1:W-:Y:S04]  /*2d70*/  STL.64 [R1+0x48], R14 ;  /* 0x0000480e01007387 */ /* 0x0003e80000100a00 */
        /* <DEDUP_REMOVED lines=8> */
[----:B------:R-:W-:-:S02]  /*2e00*/  LEA R10, P1, R4, R248, 0x1 ;  /* 0x000000f8040a7211 */ /* 0x000fc400078208ff */
[C---:B------:R-:W-:Y:S01]  /*2e10*/  LEA R8, P2, R5.reuse, R248, 0x1 ;  /* 0x000000f805087211 */ /* 0x040fe200078408ff */
[----:B------:R1:W-:Y:S01]  /*2e20*/  STL.64 [R1+0x28], R12 ;  /* 0x0000280c01007387 */ /* 0x0003e20000100a00 */
[-C--:B------:R-:W-:Y:S02]  /*2e30*/  LEA.HI.X.SX32 R11, R4, R24.reuse, 0x1, P1 ;  /* 0x00000018040b7211 */ /* 0x080fe400008f0eff */
[----:B------:R-:W-:Y:S01]  /*2e40*/  LEA.HI.X.SX32 R9, R5, R24, 0x1, P2 ;  /* 0x0000001805097211 */ /* 0x000fe200010f0eff */
[----:B------:R-:W-:Y:S01]  /*2e50*/  STL.64 [R1+0x30], R14 ;  /* 0x0000300e01007387 */ /* 0x000fe20000100a00 */
[C---:B------:R-:W-:Y:S02]  /*2e60*/  LEA R0, R26.reuse, R6, 0x1 ;  /* 0x000000061a007211 */ /* 0x040fe400078e08ff */
[----:B0-----:R-:W-:Y:S02]  /*2e70*/  MOV R17, 0x3f800000 ;  /* 0x3f80000000117802 */ /* 0x001fe40000000f00 */
[----:B------:R-:W-:-:S02]  /*2e80*/  LEA R2, R26, R0, 0x1 ;  /* 0x000000001a027211 */ /* 0x000fc400078e08ff */
[CC--:B-1----:R-:W-:Y:S02]  /*2e90*/  LEA R12, P0, R3.reuse, R248.reuse, 0x1 ;  /* 0x000000f8030c7211 */ /* 0x0c2fe400078008ff */
[----:B------:R-:W-:Y:S02]  /*2ea0*/  LEA R250, P2, R2, R248, 0x1 ;  /* 0x000000f802fa7211 */ /* 0x000fe400078408ff */
[----:B------:R-:W-:Y:S02]  /*2eb0*/  LEA.HI.X.SX32 R13, R3, R24, 0x1, P0 ;  /* 0x00000018030d7211 */ /* 0x000fe400000f0eff */
[----:B------:R-:W-:Y:S02]  /*2ec0*/  LEA R3, R26, R2, 0x1 ;  /* 0x000000021a037211 */ /* 0x000fe400078e08ff */
[----:B------:R-:W-:Y:S01]  /*2ed0*/  LEA.HI.X.SX32 R251, R2, R24, 0x1, P2 ;  /* 0x0000001802fb7211 */ /* 0x000fe200010f0eff */
[----:B------:R-:W-:Y:S01]  /*2ee0*/  STL.64 [R1+0x20], R12 ;  /* 0x0000200c01007387 */ /* 0x000fe20000100a00 */
[----:B------:R-:W-:-:S03]  /*2ef0*/  MOV R2, 0xff800000 ;  /* 0xff80000000027802 */ /* 0x000fc60000000f00 */
[----:B------:R0:W-:Y:S04]  /*2f00*/  STL.64 [R1+0x18], R10 ;  /* 0x0000180a01007387 */ /* 0x0001e80000100a00 */
[----:B------:R1:W-:Y:S01]  /*2f10*/  STL.64 [R1+0x10], R8 ;  /* 0x0000100801007387 */ /* 0x0003e20000100a00 */
[-C--:B0-----:R-:W-:Y:S02]  /*2f20*/  LEA R10, P0, R6, R248.reuse, 0x1 ;  /* 0x000000f8060a7211 */ /* 0x081fe400078008ff */
[----:B-1----:R-:W-:Y:S02]  /*2f30*/  LEA R8, P1, R0, R248, 0x1 ;  /* 0x000000f800087211 */ /* 0x002fe400078208ff */
[-C--:B------:R-:W-:Y:S02]  /*2f40*/  LEA.HI.X.SX32 R11, R6, R24.reuse, 0x1, P0 ;  /* 0x00000018060b7211 */ /* 0x080fe400000f0eff */
[----:B------:R-:W-:-:S02]  /*2f50*/  LEA.HI.X.SX32 R9, R0, R24, 0x1, P1 ;  /* 0x0000001800097211 */ /* 0x000fc400008f0eff */
[C---:B------:R-:W-:Y:S01]  /*2f60*/  LEA R248, P3, R3.reuse, R248, 0x1 ;  /* 0x000000f803f87211 */ /* 0x040fe200078608ff */
[----:B------:R0:W-:Y:S01]  /*2f70*/  STL.64 [R1+0x8], R10 ;  /* 0x0000080a01007387 */ /* 0x0001e20000100a00 */
[----:B------:R-:W-:Y:S02]  /*2f80*/  MOV R0, RZ ;  /* 0x000000ff00007202 */ /* 0x000fe40000000f00 */
[----:B------:R-:W-:Y:S01]  /*2f90*/  LEA.HI.X.SX32 R249, R3, R24, 0x1, P3 ;  /* 0x0000001803f97211 */ /* 0x000fe200018f0eff */
[----:B------:R0:W-:Y:S01]  /*2fa0*/  STL.64 [R1], R8 ;  /* 0x0000000801007387 */ /* 0x0001e20000100a00 */
[----:B------:R-:W-:Y:S02]  /*2fb0*/  MOV R3, RZ ;  /* 0x000000ff00037202 */ /* 0x000fe40000000f00 */
[----:B------:R-:W-:-:S07]  /*2fc0*/  MOV R6, 0xff800000 ;  /* 0xff80000000067802 */ /* 0x000fce0000000f00 */
.L_x_1:
[----:B------:R-:W2:Y:S04]  /*2fd0*/  LDL.64 R22, [R1+0x1d8] ;  /* 0x0001d80001167983 */ /* 0x000ea80000100a00 */
[----:B0-----:R-:W3:Y:S04]  /*2fe0*/  LDL.64 R10, [R1+0x1e8] ;  /* 0x0001e800010a7983 */ /* 0x001ee80000100a00 */
[----:B------:R-:W4:Y:S04]  /*2ff0*/  LDL.64 R4, [R1+0x1e0] ;  /* 0x0001e00001047983 */ /* 0x000f280000100a00 */
        /* <DEDUP_REMOVED lines=13> */
[----:B------:R-:W-:Y:S04]  /*30d0*/  STL [R1+0x204], R17 ;  /* 0x0002041101007387 */ /* 0x000fe80000100800 */
[----:B------:R-:W-:Y:S04]  /*30e0*/  STL [R1+0x200], R18 ;  /* 0x0002001201007387 */ /* 0x000fe80000100800 */
[----:B------:R-:W-:Y:S04]  /*30f0*/  STL [R1+0x1fc], R20 ;  /* 0x0001fc1401007387 */ /* 0x000fe80000100800 */
[----:B------:R-:W-:Y:S04]  /*3100*/  STL [R1+0x1f8], R21 ;  /* 0x0001f81501007387 */ /* 0x000fe80000100800 */
[----:B------:R0:W-:Y:S04]  /*3110*/  STL [R1+0x1f4], R219 ;  /* 0x0001f4db01007387 */ /* 0x0001e80000100800 */
[----:B------:R-:W4:Y:S04]  /*3120*/  LDL.64 R244, [R1+0x138] ;  /* 0x0001380001f47983 */ /* 0x000f280000100a00 */
[----:B------:R-:W4:Y:S04]  /*3130*/  LDL.64 R242, [R1+0x128] ;  /* 0x0001280001f27983 */ /* 0x000f280000100a00 */
[----:B0-----:R-:W4:Y:S04]  /*3140*/  LDL.64 R218, [R1+0x100] ;  /* 0x0001000001da7983 */ /* 0x001f280000100a00 */
[----:B------:R-:W4:Y:S01]  /*3150*/  LDL.64 R20, [R1+0xf0] ;  /* 0x0000f00001147983 */ /* 0x000f220000100a00 */
[----:B--2---:R-:W-:-:S04]  /*3160*/  IMAD.WIDE R22, R0, 0x2, R22 ;  /* 0x0000000200167825 */ /* 0x004fc800078e0216 */
[----:B---3--:R-:W-:-:S04]  /*3170*/  IMAD.WIDE R12, R0, 0x2, R10 ;  /* 0x00000002000c7825 */ /* 0x008fc800078e020a */
[C---:B----4-:R-:W-:Y:S02]  /*3180*/  IMAD.WIDE R10, R0.reuse, 0x2, R4 ;  /* 0x00000002000a7825 */ /* 0x050fe400078e0204 */
[----:B------:R-:W2:Y:S02]  /*3190*/  LDG.E.U16 R4, desc[UR24][R22.64] ;  /* 0x0000001816047981 */ /* 0x000ea4000c1e1500 */
[C---:B------:R-:W-:Y:S02]  /*31a0*/  IMAD.WIDE R24, R0.reuse, 0x2, R240 ;  /* 0x0000000200187825 */ /* 0x040fe400078e02f0 */
[----:B------:R-:W3:Y:S02]  /*31b0*/  LDL.64 R240, [R1+0x118] ;  /* 0x0001180001f07983 */ /* 0x000ee40000100a00 */
[C---:B------:R-:W-:Y:S02]  /*31c0*/  IMAD.WIDE R26, R0.reuse, 0x2, R238 ;  /* 0x00000002001a7825 */ /* 0x040fe400078e02ee */
[----:B------:R-:W4:Y:S04]  /*31d0*/  LDL.64 R238, [R1+0x108] ;  /* 0x0001080001ee7983 */ /* 0x000f280000100a00 */
[----:B------:R-:W2:Y:S01]  /*31e0*/  LDL.64 R22, [R1+0x148] ;  /* 0x0001480001167983 */ /* 0x000ea20000100a00 */
[----:B------:R-:W-:-:S03]  /*31f0*/  IMAD.WIDE R32, R0, 0x2, R14 ;  /* 0x0000000200207825 */ /* 0x000fc600078e020e */
[----:B------:R-:W4:Y:S01]  /*3200*/  LDG.E.U16 R16, desc[UR24][R24.64] ;  /* 0x0000001818107981 */ /* 0x000f22000c1e1500 */
[----:B------:R-:W-:-:S03]  /*3210*/  IMAD.WIDE R36, R0, 0x2, R236 ;  /* 0x0000000200247825 */ /* 0x000fc600078e02ec */
[----:B------:R-:W4:Y:S01]  /*3220*/  LDL.64 R236, [R1+0xf8] ;  /* 0x0000f80001ec7983 */ /* 0x000f220000100a00 */
[----:B------:R-:W-:-:S03]  /*3230*/  IMAD.WIDE R34, R0, 0x2, R8 ;  /* 0x0000000200227825 */ /* 0x000fc600078e0208 */
[----:B------:R0:W4:Y:S01]  /*3240*/  LDG.E.U16 R15, desc[UR24][R32.64] ;  /* 0x00000018200f7981 */ /* 0x000122000c1e1500 */
[----:B------:R-:W-:-:S03]  /*3250*/  IMAD.WIDE R38, R0, 0x2, R234 ;  /* 0x0000000200267825 */ /* 0x000fc600078e02ea */
[----:B------:R-:W4:Y:S01]  /*3260*/  LDL.64 R234, [R1+0x180] ;  /* 0x0001800001ea7983 */ /* 0x000f220000100a00 */
[----:B------:R-:W-:-:S03]  /*3270*/  IMAD.WIDE R40, R0, 0x2, R232 ;  /* 0x0000000200287825 */ /* 0x000fc600078e02e8 */
[----:B------:R-:W4:Y:S01]  /*3280*/  LDL.64 R232, [R1+0x170] ;  /* 0x0001700001e87983 */ /* 0x000f220000100a00 */
[----:B------:R-:W-:-:S03]  /*3290*/  IMAD.WIDE R30, R0, 0x2, R230 ;  /* 0x00000002001e7825 */ /* 0x000fc600078e02e6 */
[----:B------:R-:W4:Y:S01]  /*32a0*/  LDL.64 R230, [R1+0x160] ;  /* 0x0001600001e67983 */ /* 0x000f220000100a00 */
[----:B------:R-:W-:-:S03]  /*32b0*/  IMAD.WIDE R28, R0, 0x2, R228 ;  /* 0x00000002001c7825 */ /* 0x000fc600078e02e4 */
[----:B------:R-:W4:Y:S01]  /*32c0*/  LDL.64 R228, [R1+0x150] ;  /* 0x0001500001e47983 */ /* 0x000f220000100a00 */
[----:B0-----:R-:W-:-:S03]  /*32d0*/  IMAD.WIDE R32, R0, 0x2, R226 ;  /* 0x0000000200207825 */ /* 0x001fc600078e02e2 */
[----:B------:R-:W4:Y:S04]  /*32e0*/  LDL.64 R226, [R1+0x140] ;  /* 0x0001400001e27983 */ /* 0x000f280000100a00 */
[----:B------:R0:W4:Y:S01]  /*32f0*/  LDG.E.U16 R8, desc[UR24][R26.64] ;  /* 0x000000181a087981 */ /* 0x000122000c1e1500 */
[----:B------:R-:W-:-:S03]  /*3300*/  IMAD.WIDE R24, R0, 0x2, R220 ;  /* 0x0000000200187825 */ /* 0x000fc600078e02dc */
[----:B------:R1:W4:Y:S04]  /*3310*/  LDG.E.U16 R9, desc[UR24][R34.64] ;  /* 0x0000001822097981 */ /* 0x000328000c1e1500 */
[----:B------:R-:W4:Y:S01]  /*3320*/  LDL.64 R220, [R1+0x110] ;  /* 0x0001100001dc7983 */ /* 0x000f220000100a00 */
[----:B0-----:R-:W-:-:S03]  /*3330*/  IMAD.WIDE R26, R0, 0x2, R224 ;  /* 0x00000002001a7825 */ /* 0x001fc600078e02e0 */
[----:B------:R-:W4:Y:S01]  /*3340*/  LDL.64 R224, [R1+0x130] ;  /* 0x0001300001e07983 */ /* 0x000f220000100a00 */
[----:B-1----:R-:W-:-:S03]  /*3350*/  IMAD.WIDE R34, R0, 0x2, R222 ;  /* 0x0000000200227825 */ /* 0x002fc600078e02de */
[----:B------:R-:W4:Y:S04]  /*3360*/  LDL.64 R222, [R1+0x120] ;  /* 0x0001200001de7983 */ /* 0x000f280000100a00 */
[----:B------:R-:W4:Y:S04]  /*3370*/  LDG.E.U16 R5, desc[UR24][R12.64] ;  /* 0x000000180c057981 */ /* 0x000f28000c1e1500 */
[----:B------:R-:W4:Y:S04]  /*3380*/  LDG.E.U16 R14, desc[UR24][R36.64] ;  /* 0x00000018240e7981 */ /* 0x000f28000c1e1500 */
[----:B------:R-:W4:Y:S04]  /*3390*/  LDG.E.U16 R32, desc[UR24][R32.64] ;  /* 0x0000001820207981 */ /* 0x000f28000c1e1500 */
[----:B------:R-:W4:Y:S04]  /*33a0*/  LDG.E.U16 R34, desc[UR24][R34.64] ;  /* 0x0000001822227981 */ /* 0x000f28000c1e1500 */
[----:B------:R-:W4:Y:S04]  /*33b0*/  LDG.E.U16 R7, desc[UR24][R30.64] ;  /* 0x000000181e077981 */ /* 0x000f28000c1e1500 */
[----:B------:R-:W4:Y:S04]  /*33c0*/  LDG.E.U16 R12, desc[UR24][R28.64] ;  /* 0x000000181c0c7981 */ /* 0x000f28000c1e1500 */
[----:B------:R-:W4:Y:S04]  /*33d0*/  LDG.E.U16 R33, desc[UR24][R26.64] ;  /* 0x000000181a217981 */ /* 0x000f28000c1e1500 */
[----:B------:R0:W4:Y:S04]  /*33e0*/  LDG.E.U16 R35, desc[UR24][R24.64] ;  /* 0x0000001818237981 */ /* 0x000128000c1e1500 */
[----:B------:R-:W4:Y:S04]  /*33f0*/  LDG.E.U16 R11, desc[UR24][R10.64] ;  /* 0x000000180a0b7981 */ /* 0x000f28000c1e1500 */
[----:B------:R-:W4:Y:S01]  /*3400*/  LDG.E.U16 R13, desc[UR24][R40.64] ;  /* 0x00000018280d7981 */ /* 0x000f22000c1e1500 */
[----:B0-----:R-:W-:-:S03]  /*3410*/  IMAD.WIDE R24, R0, 0x2, R242 ;  /* 0x0000000200187825 */ /* 0x001fc600078e02f2 */
[----:B------:R-:W4:Y:S04]  /*3420*/  LDG.E.U16 R10, desc[UR24][R38.64] ;  /* 0x00000018260a7981 */ /* 0x000f28000c1e1500 */
[----:B------:R-:W4:Y:S01]  /*3430*/  LDG.E.U16 R38, desc[UR24][R24.64] ;  /* 0x0000001818267981 */ /* 0x000f22000c1e1500 */
[----:B---3--:R-:W-:-:S04]  /*3440*/  IMAD.WIDE R26, R0, 0x2, R240 ;  /* 0x00000002001a7825 */ /* 0x008fc800078e02f0 */
[C---:B--2---:R-:W-:Y:S01]  /*3450*/  IMAD.WIDE R22, R0.reuse, 0x2, R22 ;  /* 0x0000000200167825 */ /* 0x044fe200078e0216 */
[----:B------:R-:W2:Y:S03]  /*3460*/  LDG.E.U16 R39, desc[UR24][R26.64] ;  /* 0x000000181a277981 */ /* 0x000ea6000c1e1500 */
[C---:B----4-:R-:W-:Y:S01]  /*3470*/  IMAD.WIDE R28, R0.reuse, 0x2, R238 ;  /* 0x00000002001c7825 */ /* 0x050fe200078e02ee */
[----:B------:R0:W3:Y:S03]  /*3480*/  LDG.E.U16 R36, desc[UR24][R22.64] ;  /* 0x0000001816247981 */ /* 0x0000e6000c1e1500 */
[C---:B------:R-:W-:Y:S01]  /*3490*/  IMAD.WIDE R30, R0.reuse, 0x2, R236 ;  /* 0x00000002001e7825 */ /* 0x040fe200078e02ec */
[----:B------:R1:W4:Y:S04]  /*34a0*/  LDG.E.U16 R40, desc[UR24][R28.64] ;  /* 0x000000181c287981 */ /* 0x000328000c1e1500 */
[----:B------:R-:W4:Y:S01]  /*34b0*/  LDG.E.U16 R41, desc[UR24][R30.64] ;  /* 0x000000181e297981 */ /* 0x000f22000c1e1500 */
[----:B0-----:R-:W-:-:S03]  /*34c0*/  IMAD.WIDE R22, R0, 0x2, R244 ;  /* 0x0000000200167825 */ /* 0x001fc600078e02f4 */
[----:B------:R-:W4:Y:S01]  /*34d0*/  LDL.64 R236, [R1+0x88] ;  /* 0x0000880001ec7983 */ /* 0x000f220000100a00 */
[----:B------:R-:W-:-:S03]  /*34e0*/  IMAD.WIDE R24, R0, 0x2, R232 ;  /* 0x0000000200187825 */ /* 0x000fc600078e02e8 */
[----:B------:R0:W4:Y:S01]  /*34f0*/  LDG.E.U16 R37, desc[UR24][R22.64] ;  /* 0x0000001816257981 */ /* 0x000122000c1e1500 */
[----:B------:R-:W-:-:S03]  /*3500*/  IMAD.WIDE R26, R0, 0x2, R230 ;  /* 0x00000002001a7825 */ /* 0x000fc600078e02e6 */
[----:B------:R-:W4:Y:S01]  /*3510*/  LDG.E.U16 R43, desc[UR24][R24.64] ;  /* 0x00000018182b7981 */ /* 0x000f22000c1e1500 */
[----:B-1----:R-:W-:-:S03]  /*3520*/  IMAD.WIDE R28, R0, 0x2, R228 ;  /* 0x00000002001c7825 */ /* 0x002fc600078e02e4 */
[----:B------:R-:W4:Y:S01]  /*3530*/  LDG.E.U16 R44, desc[UR24][R26.64] ;  /* 0x000000181a2c7981 */ /* 0x000f22000c1e1500 */
[----:B0-----:R-:W-:-:S03]  /*3540*/  IMAD.WIDE R22, R0, 0x2, R234 ;  /* 0x0000000200167825 */ /* 0x001fc600078e02ea */
[----:B------:R0:W4:Y:S01]  /*3550*/  LDG.E.U16 R45, desc[UR24][R28.64] ;  /* 0x000000181c2d7981 */ /* 0x000122000c1e1500 */
[----:B------:R-:W-:-:S03]  /*3560*/  IMAD.WIDE R30, R0, 0x2, R226 ;  /* 0x00000002001e7825 */ /* 0x000fc600078e02e2 */
[----:B------:R1:W4:Y:S04]  /*3570*/  LDG.E.U16 R42, desc[UR24][R22.64] ;  /* 0x00000018162a7981 */ /* 0x000328000c1e1500 */
[----:B------:R1:W4:Y:S01]  /*3580*/  LDG.E.U16 R217, desc[UR24][R30.64] ;  /* 0x000000181ed97981 */ /* 0x000322000c1e1500 */
[----:B0-----:R-:W-:-:S03]  /*3590*/  IMAD.WIDE R28, R0, 0x2, R218 ;  /* 0x00000002001c7825 */ /* 0x001fc600078e02da */
[----:B------:R-:W4:Y:S01]  /*35a0*/  LDL.64 R226, [R1+0xc8] ;  /* 0x0000c80001e27983 */ /* 0x000f220000100a00 */
[----:B------:R-:W-:-:S03]  /*35b0*/  IMAD.WIDE R26, R0, 0x2, R220 ;  /* 0x00000002001a7825 */ /* 0x000fc600078e02dc */
[----:B------:R-:W4:Y:S01]  /*35c0*/  LDL.64 R232, [R1+0x48] ;  /* 0x0000480001e87983 */ /* 0x000f220000100a00 */
[----:B-1----:R-:W-:-:S03]  /*35d0*/  IMAD.WIDE R22, R0, 0x2, R224 ;  /* 0x0000000200167825 */ /* 0x002fc600078e02e0 */
[----:B------:R-:W4:Y:S01]  /*35e0*/  LDG.E.U16 R221, desc[UR24][R26.64] ;  /* 0x000000181add7981 */ /* 0x000f22000c1e1500 */
[----:B------:R-:W-:-:S03]  /*35f0*/  IMAD.WIDE R24, R0, 0x2, R222 ;  /* 0x0000000200187825 */ /* 0x000fc600078e02de */
[----:B------:R-:W4:Y:S01]  /*3600*/  LDG.E.U16 R218, desc[UR24][R22.64] ;  /* 0x0000001816da7981 */ /* 0x000f22000c1e1500 */
[----:B------:R-:W-:-:S03]  /*3610*/  IMAD.WIDE R30, R0, 0x2, R20 ;  /* 0x00000002001e7825 */ /* 0x000fc600078e0214 */
[----:B------:R-:W4:Y:S04]  /*3620*/  LDG.E.U16 R220, desc[UR24][R24.64] ;  /* 0x0000001818dc7981 */ /* 0x000f28000c1e1500 */
[----:B------:R-:W4:Y:S04]  /*3630*/  LDG.E.U16 R222, desc[UR24][R28.64] ;  /* 0x000000181cde7981 */ /* 0x000f28000c1e1500 */
[----:B------:R-:W4:Y:S04]  /*3640*/  LDG.E.U16 R223, desc[UR24][R30.64] ;  /* 0x000000181edf7981 */ /* 0x000f28000c1e1500 */
[----:B------:R-:W4:Y:S04]  /*3650*/  LDL.64 R224, [R1+0xa8] ;  /* 0x0000a80001e07983 */ /* 0x000f280000100a00 */
[----:B------:R-:W4:Y:S04]  /*3660*/  LDL.64 R20, [R1+0x8] ;  /* 0x0000080001147983 */ /* 0x000f280000100a00 */
[----:B------:R-:W4:Y:S01]  /*3670*/  LDL.64 R228, [R1+0xe8] ;  /* 0x0000e80001e47983 */ /* 0x000f220000100a00 */
[----:B------:R-:W0:Y:S03]  /*3680*/  S2R R17, SR_TID.X ;  /* 0x0000000000117919 */ /* 0x000e260000002100 */
[----:B------:R-:W4:Y:S04]  /*3690*/  LDL.64 R234, [R1+0x68] ;  /* 0x0000680001ea7983 */ /* 0x000f280000100a00 */
[----:B------:R-:W4:Y:S01]  /*36a0*/  LDL.64 R230, [R1+0x28] ;  /* 0x0000280001e67983 */ /* 0x000f220000100a00 */
[----:B0-----:R-:W-:-:S02]  /*36b0*/  LOP3.LUT R46, R17, 0xff, RZ, 0xc0, !PT ;  /* 0x000000ff112e7812 */ /* 0x001fc400078ec0ff */
[----:B------:R-:W-:Y:S02]  /*36c0*/  LOP3.LUT R47, R17, 0xc0, RZ, 0xc0, !PT ;  /* 0x000000c0112f7812 */ /* 0x000fe400078ec0ff */
[----:B------:R-:W-:Y:S02]  /*36d0*/  SHF.L.U32 R46, R46, 0x1, RZ ;  /* 0x000000012e2e7819 */ /* 0x000fe400000006ff */
[----:B------:R-:W-:-:S04]  /*36e0*/  SHF.R.U32.HI R47, RZ, 0x2, R47 ;  /* 0x00000002ff2f7819 */ /* 0x000fc8000001162f */
[----:B------:R-:W-:Y:S01]  /*36f0*/  LOP3.LUT R46, R46, R47, RZ, 0x3c, !PT ;  /* 0x0000002f2e2e7212 */ /* 0x000fe200078e3cff */
[----:B------:R-:W-:Y:S06]  /*3700*/  BAR.SYNC.DEFER_BLOCKING 0x0 ;  /* 0x0000000000007b1d */ /* 0x000fec0000010000 */
[----:B------:R0:W-:Y:S04]  /*3710*/  STS.U16 [R46+UR7+0x8400], R4 ;  /* 0x008400042e007988 */ /* 0x0001e80008000407 */
        /* <DEDUP_REMOVED lines=11> */
[----:B------:R-:W-:Y:S01]  /*37d0*/  STL [R1+0x208], R0 ;  /* 0x0002080001007387 */ /* 0x000fe20000100800 */
[----:B------:R-:W-:Y:S01]  /*37e0*/  USHF.L.U32 UR5, UR29, 0x7, URZ ;  /* 0x000000071d057899 */ /* 0x000fe2000800063f */
[----:B------:R-:W-:-:S02]  /*37f0*/  UMOV UR13, 0x40000040 ;  /* 0x40000040000d7882 */ /* 0x000fc40000000000 */
[----:B------:R-:W4:Y:S04]  /*3800*/  LDL.64 R238, [R1] ;  /* 0x0000000001ee7983 */ /* 0x000f280000100a00 */
[----:B--2---:R-:W-:Y:S04]  /*3810*/  STS.U16 [R46+UR7+0xb400], R39 ;  /* 0x00b400272e007988 */ /* 0x004fe80008000407 */
[----:B---3--:R-:W-:Y:S04]  /*3820*/  STS.U16 [R46+UR7+0xa800], R36 ;  /* 0x00a800242e007988 */ /* 0x008fe80008000407 */
[----:B----4-:R-:W-:Y:S04]  /*3830*/  STS.U16 [R46+UR7+0xb800], R40 ;  /* 0x00b800282e007988 */ /* 0x010fe80008000407 */
        /* <DEDUP_REMOVED lines=18> */
[----:B------:R2:W-:Y:S06]  /*3960*/  MEMBAR.ALL.CTA ;  /* 0x0000000000007992 */ /* 0x0005ec0000008000 */
[----:B--2---:R-:W2:Y:S01]  /*3970*/  FENCE.VIEW.ASYNC.S ;  /* 0x00000000000073c6 */ /* 0x004ea20000000000 */
[----:B0-----:R-:W-:-:S03]  /*3980*/  IMAD.WIDE R10, R3, 0x2, R226 ;  /* 0x00000002030a7825 */ /* 0x001fc600078e02e2 */
[----:B------:R-:W3:Y:S04]  /*3990*/  LDL.64 R226, [R1+0xc0] ;  /* 0x0000c00001e27983 */ /* 0x000ee80000100a00 */
[----:B-1----:R-:W4:Y:S01]  /*39a0*/  LDL.64 R222, [R1+0x80] ;  /* 0x0000800001de7983 */ /* 0x002f220000100a00 */
[----:B------:R-:W-:-:S03]  /*39b0*/  IMAD.WIDE R8, R3, 0x2, R228 ;  /* 0x0000000203087825 */ /* 0x000fc600078e02e4 */
[----:B------:R-:W3:Y:S01]  /*39c0*/  LDL.64 R228, [R1+0xe0] ;  /* 0x0000e00001e47983 */ /* 0x000ee20000100a00 */
[C---:B------:R-:W-:Y:S01]  /*39d0*/  IMAD.WIDE R22, R3.reuse, 0x2, R234 ;  /* 0x0000000203167825 */ /* 0x040fe200078e02ea */
[----:B------:R-:W-:Y:S02]  /*39e0*/  ULOP3.LUT UR5, UR5, 0x200, URZ, 0xc0, !UPT ;  /* 0x0000020005057892 */ /* 0x000fe4000f8ec03f */
[----:B------:R-:W3:Y:S04]  /*39f0*/  LDL.64 R234, [R1+0xd8] ;  /* 0x0000d80001ea7983 */ /* 0x000ee80000100a00 */
[----:B------:R-:W3:Y:S01]  /*3a00*/  LDL.64 R244, [R1+0x78] ;  /* 0x0000780001f47983 */ /* 0x000ee20000100a00 */
[----:B--2---:R-:W-:Y:S01]  /*3a10*/  BAR.SYNC.DEFER_BLOCKING 0x0 ;  /* 0x0000000000007b1d */ /* 0x004fe20000010000 */
[----:B------:R-:W-:-:S04]  /*3a20*/  IMAD.WIDE R4, R3, 0x2, R224 ;  /* 0x0000000203047825 */ /* 0x000fc800078e02e0 */
[----:B------:R-:W-:Y:S02]  /*3a30*/  IMAD.WIDE R220, R3, 0x2, R236 ;  /* 0x0000000203dc7825 */ /* 0x000fe400078e02ec */
[----:B------:R-:W2:Y:S01]  /*3a40*/  LDL.64 R236, [R1+0x60] ;  /* 0x0000600001ec7983 */ /* 0x000ea20000100a00 */
[----:B------:R-:W-:-:S03]  /*3a50*/  ULEA.HI UR5, UR7, UR5, URZ, 0x1c ;  /* 0x0000000507057291 */ /* 0x000fc6000f8fe03f */
[----:B------:R-:W2:Y:S04]  /*3a60*/  LDL.64 R224, [R1+0xa0] ;  /* 0x0000a00001e07983 */ /* 0x000ea80000100a00 */
[----:B------:R0:W2:Y:S04]  /*3a70*/  LDG.E.U16 R217, desc[UR24][R10.64] ;  /* 0x000000180ad97981 */ /* 0x0000a8000c1e1500 */
[----:B------:R1:W2:Y:S01]  /*3a80*/  LDG.E.U16 R15, desc[UR24][R4.64] ;  /* 0x00000018040f7981 */ /* 0x0002a2000c1e1500 */
[----:B------:R-:W-:Y:S01]  /*3a90*/  WARPGROUP.ARRIVE ;  /* 0x00000000000079c5 */ /* 0x000fe20000000000 */
[C---:B------:R-:W-:Y:S01]  /*3aa0*/  IMAD.WIDE R12, R3.reuse, 0x2, R230 ;  /* 0x00000002030c7825 */ /* 0x040fe200078e02e6 */
[----:B------:R-:W-:Y:S01]  /*3ab0*/  ULOP3.LUT UR12, UR5, 0x3fff, URZ, 0xc0, !UPT ;  /* 0x00003fff050c7892 */ /* 0x000fe2000f8ec03f */
[----:B------:R-:W2:Y:S02]  /*3ac0*/  LDL.64 R230, [R1+0x40] ;  /* 0x0000400001e67983 */ /* 0x000ea40000100a00 */
[----:B0-----:R-:W-:-:S02]  /*3ad0*/  IMAD.WIDE R10, R3, 0x2, R20 ;  /* 0x00000002030a7825 */ /* 0x001fc400078e0214 */
[----:B------:R-:W2:Y:S02]  /*3ae0*/  LDL.64 R20, [R1+0x20] ;  /* 0x0000200001147983 */ /* 0x000ea40000100a00 */
[----:B-1----:R-:W-:Y:S02]  /*3af0*/  IMAD.WIDE R4, R3, 0x2, R232 ;  /* 0x0000000203047825 */ /* 0x002fe400078e02e8 */
[----:B------:R-:W2:Y:S01]  /*3b00*/  LDL.64 R232, [R1+0xd0] ;  /* 0x0000d00001e87983 */ /* 0x000ea20000100a00 */
[----:B------:R-:W-:Y:S01]  /*3b10*/  HGMMA.64x128x16.F32 R88, gdesc[UR12].tnspA, RZ, !UPT ;  /* 0x21e000000c5879f0 */ /* 0x000fe2000c7008ff */
[----:B------:R-:W-:Y:S01]  /*3b20*/  UIADD3 UR8, UP0, UR12, 0x80, URZ ;  /* 0x000000800c087890 */ /* 0x000fe2000ff1e03f */
[----:B------:R-:W-:Y:S01]  /*3b30*/  UMOV UR5, URZ ;  /* 0x0000003f00057c82 */ /* 0x000fe20008000000 */
[----:B------:R-:W2:Y:S02]  /*3b40*/  LDG.E.U16 R9, desc[UR24][R8.64] ;  /* 0x0000001808097981 */ /* 0x000ea4000c1e1500 */
[----:B------:R-:W-:-:S02]  /*3b50*/  UIADD3.X UR9, UR5, 0x40000040, URZ, UP0, !UPT ;  /* 0x4000004005097890 */ /* 0x000fc400087fe43f */
[----:B------:R0:W2:Y:S04]  /*3b60*/  LDG.E.U16 R16, desc[UR24][R10.64] ;  /* 0x000000180a107981 */ /* 0x0000a8000c1e1500 */
[----:B------:R2:W2:Y:S04]  /*3b70*/  LDG.E.U16 R218, desc[UR24][R220.64] ;  /* 0x00000018dcda7981 */ /* 0x0004a8000c1e1500 */
[----:B------:R-:W2:Y:S04]  /*3b80*/  LDG.E.U16 R22, desc[UR24][R22.64] ;  /* 0x0000001816167981 */ /* 0x000ea8000c1e1500 */
[----:B------:R-:W2:Y:S04]  /*3b90*/  LDG.E.U16 R13, desc[UR24][R12.64] ;  /* 0x000000180c0d7981 */ /* 0x000ea8000c1e1500 */
[----:B------:R-:W2:Y:S01]  /*3ba0*/  LDG.E.U16 R5, desc[UR24][R4.64] ;  /* 0x0000001804057981 */ /* 0x000ea2000c1e1500 */
[----:B------:R-:W-:Y:S01]  /*3bb0*/  HGMMA.64x128x16.F32 R88, gdesc[UR8].tnspA, R88 ;  /* 0x21e00000085879f0 */ /* 0x000fe20008700858 */
[----:B------:R-:W-:Y:S01]  /*3bc0*/  UIADD3.64 UR20, UR8, 0x80, URZ ;  /* 0x0000008008147897 */ /* 0x000fe2000fffe03f */
[----:B----4-:R-:W-:-:S10]  /*3bd0*/  IMAD.WIDE R222, R3, 0x2, R222 ;  /* 0x0000000203de7825 */ /* 0x010fd400078e02de */
[----:B------:R-:W-:Y:S01]  /*3be0*/  HGMMA.64x128x16.F32 R88, gdesc[UR20].tnspA, R88 ;  /* 0x21e00000145879f0 */ /* 0x000fe20008700858 */
[----:B------:R1:W4:Y:S01]  /*3bf0*/  LDG.E.U16 R7, desc[UR24][R222.64] ;  /* 0x00000018de077981 */ /* 0x000322000c1e1500 */
[----:B---3--:R-:W-:-:S05]  /*3c00*/  IMAD.WIDE R226, R3, 0x2, R226 ;  /* 0x0000000203e27825 */ /* 0x008fca00078e02e2 */
[----:B------:R-:W3:Y:S01]  /*3c10*/  LDG.E.U16 R14, desc[UR24][R226.64] ;  /* 0x00000018e20e7981 */ /* 0x000ee2000c1e1500 */
[----:B0-----:R-:W-:-:S03]  /*3c20*/  IMAD.WIDE R10, R3, 0x2, R228 ;  /* 0x00000002030a7825 */ /* 0x001fc600078e02e4 */
[----:B------:R-:W4:Y:S01]  /*3c30*/  LDL.64 R228, [R1+0xb8] ;  /* 0x0000b80001e47983 */ /* 0x000f220000100a00 */
[----:B------:R-:W-:Y:S02]  /*3c40*/  UIADD3.64 UR16, UR8, 0x100, URZ ;  /* 0x0000010008107897 */ /* 0x000fe4000fffe03f */
[----:B------:R-:W-:Y:S01]  /*3c50*/  UIADD3.64 UR12, UR8, 0x380, URZ ;  /* 0x00000380080c7897 */ /* 0x000fe2000fffe03f */
[----:B------:R-:W3:Y:S01]  /*3c60*/  LDG.E.U16 R10, desc[UR24][R10.64] ;  /* 0x000000180a0a7981 */ /* 0x000ee2000c1e1500 */
[----:B--2---:R-:W-:-:S03]  /*3c70*/  IMAD.WIDE R220, R3, 0x2, R236 ;  /* 0x0000000203dc7825 */ /* 0x004fc600078e02ec */
[----:B------:R-:W2:Y:S01]  /*3c80*/  LDL.64 R236, [R1+0xb0] ;  /* 0x0000b00001ec7983 */ /* 0x000ea20000100a00 */
[----:B------:R-:W-:-:S03]  /*3c90*/  IMAD.WIDE R224, R3, 0x2, R224 ;  /* 0x0000000203e07825 */ /* 0x000fc600078e02e0 */
[----:B------:R-:W3:Y:S04]  /*3ca0*/  LDG.E.U16 R23, desc[UR24][R220.64] ;  /* 0x00000018dc177981 */ /* 0x000ee8000c1e1500 */
[----:B------:R-:W3:Y:S01]  /*3cb0*/  LDG.E.U16 R12, desc[UR24][R224.64] ;  /* 0x00000018e00c7981 */ /* 0x000ee2000c1e1500 */
[----:B-1----:R-:W-:-:S03]  /*3cc0*/  IMAD.WIDE R222, R3, 0x2, R20 ;  /* 0x0000000203de7825 */ /* 0x002fc600078e0214 */
[----:B------:R-:W3:Y:S04]  /*3cd0*/  LDL.64 R20, [R1+0x90] ;  /* 0x0000900001147983 */ /* 0x000ee80000100a00 */
[----:B------:R0:W3:Y:S02]  /*3ce0*/  LDG.E.U16 R8, desc[UR24][R222.64] ;  /* 0x00000018de087981 */ /* 0x0000e4000c1e1500 */
[----:B0-----:R-:W-:Y:S01]  /*3cf0*/  IMAD.WIDE R222, R3, 0x2, R232 ;  /* 0x0000000203de7825 */ /* 0x001fe200078e02e8 */
[----:B------:R-:W-:Y:S01]  /*3d00*/  UIADD3.64 UR40, UR8, 0x400, URZ ;  /* 0x0000040008287897 */ /* 0x000fe2000fffe03f */
[----:B------:R-:W3:Y:S04]  /*3d10*/  LDL.64 R232, [R1+0x58] ;  /* 0x0000580001e87983 */ /* 0x000ee80000100a00 */
[----:B------:R-:W3:Y:S01]  /*3d20*/  LDG.E.U16 R227, desc[UR24][R222.64] ;  /* 0x00000018dee37981 */ /* 0x000ee2000c1e1500 */
[----:B------:R-:W-:-:S12]  /*3d30*/  HGMMA.64x128x16.F32 R88, gdesc[UR16].tnspA, R88 ;  /* 0x21e00000105879f0 */ /* 0x000fd80008700858 */
[----:B------:R-:W-:Y:S01]  /*3d40*/  HGMMA.64x128x16.F32 R24, gdesc[UR12].tnspA, RZ, !UPT ;  /* 0x21e000000c1879f0 */ /* 0x000fe2000c7008ff */
[C---:B------:R-:W-:Y:S02]  /*3d50*/  IMAD.WIDE R224, R3.reuse, 0x2, R230 ;  /* 0x0000000203e07825 */ /* 0x040fe400078e02e6 */
[----:B------:R-:W3:Y:S02]  /*3d60*/  LDL.64 R230, [R1+0x98] ;  /* 0x0000980001e67983 */ /* 0x000ee40000100a00 */
[C---:B------:R-:W-:Y:S01]  /*3d70*/  IMAD.WIDE R220, R3.reuse, 0x2, R238 ;  /* 0x0000000203dc7825 */ /* 0x040fe200078e02ee */
[----:B------:R-:W-:Y:S01]  /*3d80*/  UMOV UR42, UR10 ;  /* 0x0000000a002a7c82 */ /* 0x000fe20008000000 */
[----:B------:R-:W-:Y:S01]  /*3d90*/  UMOV UR43, UR11 ;  /* 0x0000000b002b7c82 */ /* 0x000fe20008000000 */
[----:B------:R-:W3:Y:S04]  /*3da0*/  LDG.E.U16 R11, desc[UR24][R224.64] ;  /* 0x00000018e00b7981 */ /* 0x000ee8000c1e1500 */
[----:B------:R0:W3:Y:S02]  /*3db0*/  LDG.E.U16 R4, desc[UR24][R220.64] ;  /* 0x00000018dc047981 */ /* 0x0000e4000c1e1500 */
[----:B0-----:R-:W-:-:S02]  /*3dc0*/  IMAD.WIDE R220, R3, 0x2, R234 ;  /* 0x0000000203dc7825 */ /* 0x001fc400078e02ea */
[----:B------:R-:W3:Y:S04]  /*3dd0*/  LDL.64 R234, [R1+0x70] ;  /* 0x0000700001ea7983 */ /* 0x000ee80000100a00 */
[----:B------:R2:W3:Y:S01]  /*3de0*/  LDG.E.U16 R226, desc[UR24][R220.64] ;  /* 0x00000018dce27981 */ /* 0x0004e2000c1e1500 */
[----:B------:R-:W-:Y:S01]  /*3df0*/  HGMMA.64x128x16.F32 R24, gdesc[UR40].tnspA, R24 ;  /* 0x21e00000281879f0 */ /* 0x000fe20008700818 */
[----:B----4-:R-:W-:-:S05]  /*3e00*/  IMAD.WIDE R224, R3, 0x2, R228 ;  /* 0x0000000203e07825 */ /* 0x010fca00078e02e4 */
[----:B------:R3:W4:Y:S01]  /*3e10*/  LDG.E.U16 R228, desc[UR24][R224.64] ;  /* 0x00000018e0e47981 */ /* 0x000722000c1e1500 */
[C---:B--2---:R-:W-:Y:S01]  /*3e20*/  IMAD.WIDE R220, R3.reuse, 0x2, R236 ;  /* 0x0000000203dc7825 */ /* 0x044fe200078e02ec */
[----:B------:R-:W-:Y:S02]  /*3e30*/  UIADD3.64 UR20, UR8, 0x480, URZ ;  /* 0x0000048008147897 */ /* 0x000fe4000fffe03f */
[----:B------:R-:W-:Y:S02]  /*3e40*/  UIADD3.64 UR16, UR8, 0x500, URZ ;  /* 0x0000050008107897 */ /* 0x000fe4000fffe03f */
[----:B------:R0:W2:Y:S05]  /*3e50*/  LDG.E.U16 R229, desc[UR24][R220.64] ;  /* 0x00000018dce57981 */ /* 0x0000aa000c1e1500 */
[----:B------:R-:W-:Y:S01]  /*3e60*/  HGMMA.64x128x16.F32 R24, gdesc[UR20].tnspA, R24 ;  /* 0x21e00000141879f0 */ /* 0x000fe20008700818 */
[C---:B---3--:R-:W-:Y:S01]  /*3e70*/  IMAD.WIDE R224, R3.reuse, 0x2, R20 ;  /* 0x0000000203e07825 */ /* 0x048fe200078e0214 */
[----:B------:R-:W-:Y:S04]  /*3e80*/  STL [R1+0x224], R227 ;  /* 0x000224e301007387 */ /* 0x000fe80000100800 */
[----:B------:R-:W3:Y:S04]  /*3e90*/  LDL.64 R242, [R1+0x50] ;  /* 0x0000500001f27983 */ /* 0x000ee80000100a00 */
[----:B------:R-:W4:Y:S04]  /*3ea0*/  LDL.64 R240, [R1+0x38] ;  /* 0x0000380001f07983 */ /* 0x000f280000100a00 */
[----:B------:R-:W2:Y:S04]  /*3eb0*/  LDL.64 R238, [R1+0x18] ;  /* 0x0000180001ee7983 */ /* 0x000ea80000100a00 */
[----:B------:R-:W2:Y:S04]  /*3ec0*/  LDL.64 R236, [R1+0x30] ;  /* 0x0000300001ec7983 */ /* 0x000ea80000100a00 */
[----:B------:R-:W2:Y:S01]  /*3ed0*/  LDL.64 R20, [R1+0x10] ;  /* 0x0000100001147983 */ /* 0x000ea20000100a00 */
[----:B------:R-:W-:Y:S01]  /*3ee0*/  HGMMA.64x128x16.F32 R24, gdesc[UR16].tnspA, R24, gsb0 ;  /* 0x21e00000101879f0 */ /* 0x000fe20008000818 */
[----:B------:R-:W-:-:S02]  /*3ef0*/  IMAD.WIDE R222, R3, 0x2, R230 ;  /* 0x0000000203de7825 */ /* 0x000fc400078e02e6 */
[----:B------:R1:W2:Y:S02]  /*3f00*/  LDG.E.U16 R231, desc[UR24][R224.64] ;  /* 0x00000018e0e77981 */ /* 0x0002a4000c1e1500 */
[C---:B0-----:R-:W-:Y:S02]  /*3f10*/  IMAD.WIDE R220, R3.reuse, 0x2, R244 ;  /* 0x0000000203dc7825 */ /* 0x041fe400078e02f4 */
[----:B------:R0:W2:Y:S02]  /*3f20*/  LDG.E.U16 R230, desc[UR24][R222.64] ;  /* 0x00000018dee67981 */ /* 0x0000a4000c1e1500 */
[C---:B-1----:R-:W-:Y:S02]  /*3f30*/  IMAD.WIDE R224, R3.reuse, 0x2, R232 ;  /* 0x0000000203e07825 */ /* 0x042fe400078e02e8 */
[----:B------:R3:W2:Y:S02]  /*3f40*/  LDG.E.U16 R232, desc[UR24][R220.64] ;  /* 0x00000018dce87981 */ /* 0x0006a4000c1e1500 */
[----:B0-----:R-:W-:-:S02]  /*3f50*/  IMAD.WIDE R222, R3, 0x2, R234 ;  /* 0x0000000203de7825 */ /* 0x001fc400078e02ea */
[----:B------:R-:W2:Y:S04]  /*3f60*/  LDG.E.U16 R234, desc[UR24][R224.64] ;  /* 0x00000018e0ea7981 */ /* 0x000ea8000c1e1500 */
[----:B------:R4:W2:Y:S01]  /*3f70*/  LDG.E.U16 R233, desc[UR24][R222.64] ;  /* 0x00000018dee97981 */ /* 0x0008a2000c1e1500 */
[----:B------:R-:W-:Y:S01]  /*3f80*/  LOP3.LUT P0, RZ, R17, 0x80, RZ, 0xc0, !PT ;  /* 0x0000008011ff7812 */ /* 0x000fe2000780c0ff */
[----:B------:R-:W-:Y:S02]  /*3f90*/  WARPGROUP.DEPBAR.LE gsb0, 0x0 ;  /* 0x00008000000079c5 */ /* 0x000fe40000010000 */
[----:B---3--:R-:W-:-:S04]  /*3fa0*/  IMAD.WIDE R220, R3, 0x2, R242 ;  /* 0x0000000203dc7825 */ /* 0x008fc800078e02f2 */
[C---:B----4-:R-:W-:Y:S01]  /*3fb0*/  IMAD.WIDE R222, R3.reuse, 0x2, R240 ;  /* 0x0000000203de7825 */ /* 0x050fe200078e02f0 */
[----:B------:R0:W3:Y:S03]  /*3fc0*/  LDG.E.U16 R235, desc[UR24][R220.64] ;  /* 0x00000018dceb7981 */ /* 0x0000e6000c1e1500 */
[C---:B--2---:R-:W-:Y:S02]  /*3fd0*/  IMAD.WIDE R224, R3.reuse, 0x2, R236 ;  /* 0x0000000203e07825 */ /* 0x044fe400078e02ec */
[----:B------:R1:W2:Y:S02]  /*3fe0*/  LDG.E.U16 R236, desc[UR24][R222.64] ;  /* 0x00000018deec7981 */ /* 0x0002a4000c1e1500 */
[C---:B0-----:R-:W-:Y:S02]  /*3ff0*/  IMAD.WIDE R220, R3.reuse, 0x2, R238 ;  /* 0x0000000203dc7825 */ /* 0x041fe400078e02ee */
[----:B------:R-:W4:Y:S04]  /*4000*/  LDG.E.U16 R237, desc[UR24][R224.64] ;  /* 0x00000018e0ed7981 */ /* 0x000f28000c1e1500 */
[----:B------:R0:W4:Y:S01]  /*4010*/  LDG.E.U16 R238, desc[UR24][R220.64] ;  /* 0x00000018dcee7981 */ /* 0x000122000c1e1500 */
[----:B-1----:R-:W-:-:S06]  /*4020*/  IMAD.WIDE R222, R3, 0x2, R20 ;  /* 0x0000000203de7825 */ /* 0x002fcc00078e0214 */
[----:B------:R1:W2:Y:S01]  /*4030*/  LDG.E.U16 R222, desc[UR24][R222.64] ;  /* 0x00000018dede7981 */ /* 0x0002a2000c1e1500 */
[----:B0-----:R-:W-:-:S04]  /*4040*/  LOP3.LUT R220, R17, 0x3f, RZ, 0xc0, !PT ;  /* 0x0000003f11dc7812 */ /* 0x001fc800078ec0ff */
[----:B------:R-:W-:Y:S02]  /*4050*/  SHF.L.U32 R220, R220, 0x1, RZ ;  /* 0x00000001dcdc7819 */ /* 0x000fe400000006ff */
[----:B-1----:R-:W-:Y:S01]  /*4060*/  SEL R223, RZ, 0x90, !P0 ;  /* 0x00000090ffdf7807 */ /* 0x002fe20004000000 */
[----:B-----5:R-:W-:-:S03]  /*4070*/  IMAD.WIDE R224, R3, 0x2, R250 ;  /* 0x0000000203e07825 */ /* 0x020fc600078e02fa */
[----:B------:R-:W-:Y:S01]  /*4080*/  LOP3.LUT R223, R223, R220, RZ, 0x3c, !PT ;  /* 0x000000dcdfdf7212 */ /* 0x000fe200078e3cff */
[----:B------:R-:W-:Y:S02]  /*4090*/  IMAD.WIDE R220, R3, 0x2, R248 ;  /* 0x0000000203dc7825 */ /* 0x000fe400078e02f8 */
[----:B------:R0:W4:Y:S04]  /*40a0*/  LDG.E.U16 R224, desc[UR24][R224.64] ;  /* 0x00000018e0e07981 */ /* 0x000128000c1e1500 */
[----:B------:R1:W4:Y:S01]  /*40b0*/  LDG.E.U16 R220, desc[UR24][R220.64] ;  /* 0x00000018dcdc7981 */ /* 0x000322000c1e1500 */
[----:B0-----:R-:W-:-:S04]  /*40c0*/  SHF.L.U32 R225, R17, 0x7, RZ ;  /* 0x0000000711e17819 */ /* 0x001fc800000006ff */
[----:B------:R-:W-:Y:S01]  /*40d0*/  LOP3.LUT R223, R223, 0x2000, R225, 0xf8, !PT ;  /* 0x00002000dfdf7812 */ /* 0x000fe200078ef8e1 */
[----:B------:R-:W-:Y:S06]  /*40e0*/  BAR.SYNC.DEFER_BLOCKING 0x0 ;  /* 0x0000000000007b1d */ /* 0x000fec0000010000 */
[----:B------:R0:W-:Y:S04]  /*40f0*/  STS.U16 [R223+UR7+0x8000], R9 ;  /* 0x00800009df007988 */ /* 0x0001e80008000407 */
[----:B------:R1:W-:Y:S01]  /*4100*/  STS.U16 [R223+UR7+0x9400], R5 ;  /* 0x00940005df007988 */ /* 0x0003e20008000407 */
[----:B0-----:R-:W-:Y:S01]  /*4110*/  FMUL R9, R89, UR28 ;  /* 0x0000001c59097c20 */ /* 0x001fe20008400000 */
[----:B-1----:R-:W-:-:S05]  /*4120*/  FMUL R5, R88, UR28 ;  /* 0x0000001c58057c20 */ /* 0x002fca0008400000 */
[----:B------:R-:W-:Y:S01]  /*4130*/  FMNMX R5, R5, R9, !PT ;  /* 0x0000000905057209 */ /* 0x000fe20007800000 */
[----:B------:R-:W-:-:S05]  /*4140*/  FMUL R9, R92, UR28 ;  /* 0x0000001c5c097c20 */ /* 0x000fca0008400000 */
        /* <DEDUP_REMOVED lines=58> */
[----:B------:R-:W-:Y:S02]  /*44f0*/  FMNMX R5, R9, R5, !PT ;  /* 0x0000000509057209 */ /* 0x000fe40007800000 */
        /* <DEDUP_REMOVED lines=8> */
[----:B------:R-:W0:Y:S04]  /*4580*/  SHFL.BFLY PT, R10, R5, 0x2, 0x1f ;  /* 0x0c401f00050a7f89 */ /* 0x000e2800000e0000 */
[----:B------:R1:W-:Y:S04]  /*4590*/  STS.U16 [R9+UR7+0x8d00], R7 ;  /* 0x008d000709007988 */ /* 0x0003e80008000407 */
[----:B------:R3:W-:Y:S01]  /*45a0*/  STS.U16 [R9+UR7+0x9d00], R4 ;  /* 0x009d000409007988 */ /* 0x0007e20008000407 */
[----:B-1----:R-:W-:Y:S01]  /*45b0*/  FMUL R7, R91, UR28 ;  /* 0x0000001c5b077c20 */ /* 0x002fe20008400000 */
[----:B---3--:R-:W-:-:S05]  /*45c0*/  FMUL R4, R90, UR28 ;  /* 0x0000001c5a047c20 */ /* 0x008fca0008400000 */
[----:B------:R-:W-:Y:S01]  /*45d0*/  FMNMX R4, R4, R7, !PT ;  /* 0x0000000704047209 */ /* 0x000fe20007800000 */
[----:B------:R-:W-:Y:S01]  /*45e0*/  FMUL R7, R94, UR28 ;  /* 0x0000001c5e077c20 */ /* 0x000fe20008400000 */
[----:B0-----:R-:W-:Y:S01]  /*45f0*/  FMNMX R10, R5, R10, !PT ;  /* 0x0000000a050a7209 */ /* 0x001fe20007800000 */
[----:B------:R-:W-:-:S03]  /*4600*/  FMUL R5, R95, UR28 ;  /* 0x0000001c5f057c20 */ /* 0x000fc60008400000 */
[----:B------:R-:W-:Y:S01]  /*4610*/  FMNMX R4, R7, R4, !PT ;  /* 0x0000000407047209 */ /* 0x000fe20007800000 */
[----:B------:R-:W-:-:S03]  /*4620*/  FMUL R7, R98, UR28 ;  /* 0x0000001c62077c20 */ /* 0x000fc60008400000 */
[----:B------:R-:W-:-:S04]  /*4630*/  FMNMX R5, R5, R4, !PT ;  /* 0x0000000405057209 */ /* 0x000fc80007800000 */
[----:B------:R-:W-:Y:S01]  /*4640*/  FMNMX R5, R7, R5, !PT ;  /* 0x0000000507057209 */ /* 0x000fe20007800000 */
[----:B------:R-:W-:-:S05]  /*4650*/  FMUL R7, R99, UR28 ;  /* 0x0000001c63077c20 */ /* 0x000fca0008400000 */
[----:B------:R-:W-:Y:S01]  /*4660*/  FMNMX R5, R7, R5, !PT ;  /* 0x0000000507057209 */ /* 0x000fe20007800000 */
[----:B------:R-:W-:-:S05]  /*4670*/  FMUL R7, R102, UR28 ;  /* 0x0000001c66077c20 */ /* 0x000fca0008400000 */
[----:B------:R-:W-:Y:S01]  /*4680*/  FMNMX R5, R7, R5, !PT ;  /* 0x0000000507057209 */ /* 0x000fe20007800000 */
[----:B------:R-:W-:Y:S01]  /*4690*/  FMUL R7, R103, UR28 ;  /* 0x0000001c67077c20 */ /* 0x000fe20008400000 */
[----:B------:R0:W-:Y:S04]  /*46a0*/  STS.U16 [R9+UR7+0x9900], R8 ;  /* 0x0099000809007988 */ /* 0x0001e80008000407 */
[----:B------:R-:W-:Y:S01]  /*46b0*/  FMNMX R7, R7, R5, !PT ;  /* 0x0000000507077209 */ /* 0x000fe20007800000 */
[----:B------:R-:W-:Y:S01]  /*46c0*/  FMUL R5, R106, UR28 ;  /* 0x0000001c6a057c20 */ /* 0x000fe20008400000 */
[----:B------:R-:W1:Y:S01]  /*46d0*/  SHFL.BFLY PT, R4, R10, 0x1, 0x1f ;  /* 0x0c201f000a047f89 */ /* 0x000e6200000e0000 */
[----:B0-----:R-:W-:-:S03]  /*46e0*/  FMUL R8, R107, UR28 ;  /* 0x0000001c6b087c20 */ /* 0x001fc60008400000 */
[----:B------:R-:W-:-:S04]  /*46f0*/  FMNMX R7, R5, R7, !PT ;  /* 0x0000000705077209 */ /* 0x000fc80007800000 */
[----:B------:R-:W-:Y:S01]  /*4700*/  FMNMX R7, R8, R7, !PT ;  /* 0x0000000708077209 */ /* 0x000fe20007800000 */
[----:B------:R-:W-:-:S05]  /*4710*/  FMUL R8, R110, UR28 ;  /* 0x0000001c6e087c20 */ /* 0x000fca0008400000 */
[----:B------:R-:W-:Y:S01]  /*4720*/  FMNMX R7, R8, R7, !PT ;  /* 0x0000000708077209 */ /* 0x000fe20007800000 */
[----:B------:R-:W-:-:S05]  /*4730*/  FMUL R8, R111, UR28 ;  /* 0x0000001c6f087c20 */ /* 0x000fca0008400000 */
[----:B------:R-:W-:Y:S01]  /*4740*/  FMNMX R7, R8, R7, !PT ;  /* 0x0000000708077209 */ /* 0x000fe20007800000 */
[----:B------:R-:W-:Y:S01]  /*4750*/  FMUL R8, R114, UR28 ;  /* 0x0000001c72087c20 */ /* 0x000fe20008400000 */
[----:B-1----:R-:W-:-:S04]  /*4760*/  FMNMX R4, R10, R4, !PT ;  /* 0x000000040a047209 */ /* 0x002fc80007800000 */
[----:B------:R-:W-:Y:S01]  /*4770*/  FMNMX R7, R8, R7, !PT ;  /* 0x0000000708077209 */ /* 0x000fe20007800000 */
[----:B------:R-:W-:Y:S01]  /*4780*/  FMUL R8, R115, UR28 ;  /* 0x0000001c73087c20 */ /* 0x000fe20008400000 */
[----:B------:R-:W-:Y:S01]  /*4790*/  STS.U16 [R9+UR7+0x8500], R14 ;  /* 0x0085000e09007988 */ /* 0x000fe20008000407 */
[----:B------:R-:W-:Y:S01]  /*47a0*/  FMNMX R5, R4, R2, !PT ;  /* 0x0000000204057209 */ /* 0x000fe20007800000 */
[----:B------:R-:W-:Y:S02]  /*47b0*/  FMUL R4, R24, UR28 ;  /* 0x0000001c18047c20 */ /* 0x000fe40008400000 */
[----:B------:R-:W-:Y:S01]  /*47c0*/  FMNMX R7, R8, R7, !PT ;  /* 0x0000000708077209 */ /* 0x000fe20007800000 */
[----:B------:R-:W-:Y:S01]  /*47d0*/  STS.U16 [R9+UR7+0x8900], R12 ;  /* 0x0089000c09007988 */ /* 0x000fe20008000407 */
[----:B------:R-:W-:-:S03]  /*47e0*/  FMUL R8, R118, UR28 ;  /* 0x0000001c76087c20 */ /* 0x000fc60008400000 */
[----:B------:R-:W-:Y:S04]  /*47f0*/  STS.U16 [R9+UR7+0x9100], R23 ;  /* 0x0091001709007988 */ /* 0x000fe80008000407 */
[----:B------:R0:W-:Y:S01]  /*4800*/  STS.U16 [R9+UR7+0x9500], R11 ;  /* 0x0095000b09007988 */ /* 0x0001e20008000407 */
[----:B------:R-:W-:Y:S01]  /*4810*/  FMNMX R7, R8, R7, !PT ;  /* 0x0000000708077209 */ /* 0x000fe20007800000 */
[----:B------:R-:W-:Y:S01]  /*4820*/  FFMA R8, R97, UR28, -R5 ;  /* 0x0000001c61087c23 */ /* 0x000fe20008000805 */
[----:B0-----:R-:W-:-:S03]  /*4830*/  FMUL R9, R25, UR28 ;  /* 0x0000001c19097c20 */ /* 0x001fc60008400000 */
[----:B------:R-:W-:Y:S02]  /*4840*/  FMUL R8, R8, 1.4426950216293334961 ;  /* 0x3fb8aa3b08087820 */ /* 0x000fe40000400000 */
[----:B------:R-:W-:Y:S01]  /*4850*/  FMNMX R4, R4, R9, !PT ;  /* 0x0000000904047209 */ /* 0x000fe20007800000 */
[----:B------:R-:W-:-:S05]  /*4860*/  FMUL R9, R119, UR28 ;  /* 0x0000001c77097c20 */ /* 0x000fca0008400000 */
[----:B------:R-:W-:Y:S01]  /*4870*/  FMNMX R7, R9, R7, !PT ;  /* 0x0000000709077209 */ /* 0x000fe20007800000 */
[----:B------:R-:W-:Y:S02]  /*4880*/  FFMA R9, R100, UR28, -R5 ;  /* 0x0000001c64097c23 */ /* 0x000fe40008000805 */
[----:B------:R0:W-:Y:S02]  /*4890*/  MUFU.EX2 R100, R8 ;  /* 0x0000000800647308 */ /* 0x0001e40000000800 */
[----:B------:R-:W-:Y:S01]  /*48a0*/  FMUL R9, R9, 1.4426950216293334961 ;  /* 0x3fb8aa3b09097820 */ /* 0x000fe20000400000 */
[----:B0-----:R-:W-:-:S05]  /*48b0*/  FMUL R8, R122, UR28 ;  /* 0x0000001c7a087c20 */ /* 0x001fca0008400000 */
[----:B------:R-:W-:Y:S01]  /*48c0*/  FMNMX R7, R8, R7, !PT ;  /* 0x0000000708077209 */ /* 0x000fe20007800000 */
[----:B------:R-:W-:Y:S02]  /*48d0*/  FFMA R8, R101, UR28, -R5 ;  /* 0x0000001c65087c23 */ /* 0x000fe40008000805 */
[----:B------:R0:W-:Y:S02]  /*48e0*/  MUFU.EX2 R101, R9 ;  /* 0x0000000900657308 */ /* 0x0001e40000000800 */
[----:B------:R-:W-:Y:S01]  /*48f0*/  FMUL R8, R8, 1.4426950216293334961 ;  /* 0x3fb8aa3b08087820 */ /* 0x000fe20000400000 */
[----:B0-----:R-:W-:-:S05]  /*4900*/  FMUL R9, R123, UR28 ;  /* 0x0000001c7b097c20 */ /* 0x001fca0008400000 */
[----:B------:R-:W-:Y:S01]  /*4910*/  FMNMX R7, R9, R7, !PT ;  /* 0x0000000709077209 */ /* 0x000fe20007800000 */
[--C-:B------:R-:W-:Y:S02]  /*4920*/  FFMA R9, R104, UR28, -R5.reuse ;  /* 0x0000001c68097c23 */ /* 0x100fe40008000805 */
[----:B------:R0:W-:Y:S01]  /*4930*/  MUFU.EX2 R104, R8 ;  /* 0x0000000800687308 */ /* 0x0001e20000000800 */
[----:B------:R-:W-:Y:S01]  /*4940*/  STL [R1+0x228], R229 ;  /* 0x000228e501007387 */ /* 0x000fe20000100800 */
[----:B------:R-:W-:Y:S01]  /*4950*/  FMUL R9, R9, 1.4426950216293334961 ;  /* 0x3fb8aa3b09097820 */ /* 0x000fe20000400000 */
[----:B0-----:R-:W-:Y:S02]  /*4960*/  FMUL R8, R126, UR28 ;  /* 0x0000001c7e087c20 */ /* 0x001fe40008400000 */
[----:B------:R-:W-:Y:S03]  /*4970*/  STL [R1+0x22c], R231 ;  /* 0x00022ce701007387 */ /* 0x000fe60000100800 */
[----:B------:R-:W-:Y:S01]  /*4980*/  FMNMX R7, R8, R7, !PT ;  /* 0x0000000708077209 */ /* 0x000fe20007800000 */
[----:B------:R-:W-:Y:S01]  /*4990*/  FFMA R8, R105, UR28, -R5 ;  /* 0x0000001c69087c23 */ /* 0x000fe20008000805 */
[----:B------:R-:W-:Y:S03]  /*49a0*/  STL [R1+0x230], R232 ;  /* 0x000230e801007387 */ /* 0x000fe60000100800 */
[----:B------:R-:W-:Y:S01]  /*49b0*/  FMUL R8, R8, 1.4426950216293334961 ;  /* 0x3fb8aa3b08087820 */ /* 0x000fe20000400000 */
[----:B------:R0:W-:Y:S04]  /*49c0*/  STL [R1+0x220], R235 ;  /* 0x000220eb01007387 */ /* 0x0001e80000100800 */
[----:B------:R-:W-:Y:S04]  /*49d0*/  STL [R1+0x210], R250 ;  /* 0x000210fa01007387 */ /* 0x000fe80000100800 */
[----:B------:R-:W-:Y:S01]  /*49e0*/  STL [R1+0x20c], R251 ;  /* 0x00020cfb01007387 */ /* 0x000fe20000100800 */
[----:B0-----:R0:W-:Y:S03]  /*49f0*/  MUFU.EX2 R235, R9 ;  /* 0x0000000900eb7308 */ /* 0x0011e60000000800 */
[----:B--2---:R1:W-:Y:S01]  /*4a00*/  STL [R1+0x21c], R222 ;  /* 0x00021cde01007387 */ /* 0x0043e20000100800 */
[----:B0-----:R-:W-:-:S04]  /*4a10*/  FMUL R9, R127, UR28 ;  /* 0x0000001c7f097c20 */ /* 0x001fc80008400000 */
[----:B-1----:R0:W-:Y:S01]  /*4a20*/  MUFU.EX2 R222, R8 ;  /* 0x0000000800de7308 */ /* 0x0021e20000000800 */
[----:B------:R-:W-:Y:S01]  /*4a30*/  FMNMX R7, R9, R7, !PT ;  /* 0x0000000709077209 */ /* 0x000fe20007800000 */
[----:B------:R-:W-:Y:S01]  /*4a40*/  FFMA R9, R108, UR28, -R5 ;  /* 0x0000001c6c097c23 */ /* 0x000fe20008000805 */
[----:B0-----:R-:W-:-:S03]  /*4a50*/  FMUL R8, R130, UR28 ;  /* 0x0000001c82087c20 */ /* 0x001fc60008400000 */
[----:B------:R-:W-:Y:S02]  /*4a60*/  FMUL R9, R9, 1.4426950216293334961 ;  /* 0x3fb8aa3b09097820 */ /* 0x000fe40000400000 */
[----:B------:R-:W-:Y:S01]  /*4a70*/  FMNMX R7, R8, R7, !PT ;  /* 0x0000000708077209 */ /* 0x000fe20007800000 */
[----:B------:R-:W-:Y:S01]  /*4a80*/  FFMA R8, R109, UR28, -R5 ;  /* 0x0000001c6d087c23 */ /* 0x000fe20008000805 */
[----:B------:R0:W-:Y:S03]  /*4a90*/  MUFU.EX2 R229, R9 ;  /* 0x0000000900e57308 */ /* 0x0001e60000000800 */
[----:B------:R-:W-:Y:S01]  /*4aa0*/  FMUL R8, R8, 1.4426950216293334961 ;  /* 0x3fb8aa3b08087820 */ /* 0x000fe20000400000 */
[----:B0-----:R-:W-:-:S04]  /*4ab0*/  FMUL R9, R131, UR28 ;  /* 0x0000001c83097c20 */ /* 0x001fc80008400000 */
[----:B------:R0:W-:Y:S01]  /*4ac0*/  MUFU.EX2 R231, R8 ;  /* 0x0000000800e77308 */ /* 0x0001e20000000800 */
        /* <DEDUP_REMOVED lines=9> */
[----:B------:R0:W1:Y:S01]  /*4b60*/  MUFU.EX2 R232, R8 ;  /* 0x0000000800e87308 */ /* 0x0000620000000800 */
[----:B------:R-:W-:Y:S01]  /*4b70*/  FMNMX R7, R9, R7, !PT ;  /* 0x0000000709077209 */ /* 0x000fe20007800000 */
[----:B------:R-:W-:Y:S01]  /*4b80*/  FFMA R9, R116, UR28, -R5 ;  /* 0x0000001c74097c23 */ /* 0x000fe20008000805 */
[----:B0-----:R-:W-:-:S03]  /*4b90*/  FMUL R8, R138, UR28 ;  /* 0x0000001c8a087c20 */ /* 0x001fc60008400000 */
[----:B------:R-:W-:Y:S02]  /*4ba0*/  FMUL R9, R9, 1.4426950216293334961 ;  /* 0x3fb8aa3b09097820 */ /* 0x000fe40000400000 */
[----:B------:R-:W-:Y:S01]  /*4bb0*/  FMNMX R7, R8, R7, !PT ;  /* 0x0000000708077209 */ /* 0x000fe20007800000 */
[----:B------:R-:W-:Y:S01]  /*4bc0*/  FFMA R8, R117, UR28, -R5 ;  /* 0x0000001c75087c23 */ /* 0x000fe20008000805 */
[----:B------:R0:W-:Y:S03]  /*4bd0*/  STL [R1+0x218], R248 ;  /* 0x000218f801007387 */ /* 0x0001e60000100800 */
[----:B------:R-:W-:Y:S01]  /*4be0*/  FMUL R8, R8, 1.4426950216293334961 ;  /* 0x3fb8aa3b08087820 */ /* 0x000fe20000400000 */
[----:B------:R2:W-:Y:S01]  /*4bf0*/  STL [R1+0x214], R249 ;  /* 0x000214f901007387 */ /* 0x0005e20000100800 */
[----:B0-----:R0:W-:Y:S02]  /*4c00*/  MUFU.EX2 R248, R9 ;  /* 0x0000000900f87308 */ /* 0x0011e40000000800 */
[----:B0-----:R-:W-:-:S06]  /*4c10*/  FMUL R9, R139, UR28 ;  /* 0x0000001c8b097c20 */ /* 0x001fcc0008400000 */
[----:B--2---:R0:W-:Y:S01]  /*4c20*/  MUFU.EX2 R249, R8 ;  /* 0x0000000800f97308 */ /* 0x0041e20000000800 */
        /* <DEDUP_REMOVED lines=31> */
[----:B0-----:R-:W-:Y:S01]  /*4e20*/  FMUL R8, R28, UR28 ;  /* 0x0000001c1c087c20 */ /* 0x001fe20008400000 */
[----:B------:R-:W-:-:S04]  /*4e30*/  FFMA R9, R132, UR28, -R5 ;  /* 0x0000001c84097c23 */ /* 0x000fc80008000805 */
[----:B------:R-:W-:Y:S02]  /*4e40*/  FMNMX R8, R8, R4, !PT ;  /* 0x0000000408087209 */ /* 0x000fe40007800000 */
[----:B------:R-:W0:Y:S01]  /*4e50*/  SHFL.BFLY PT, R4, R7, 0x2, 0x1f ;  /* 0x0c401f0007047f89 */ /* 0x000e2200000e0000 */
[----:B------:R-:W-:-:S04]  /*4e60*/  FMUL R9, R9, 1.4426950216293334961 ;  /* 0x3fb8aa3b09097820 */ /* 0x000fc80000400000 */
[----:B------:R2:W-:Y:S02]  /*4e70*/  MUFU.EX2 R21, R9 ;  /* 0x0000000900157308 */ /* 0x0005e40000000800 */
[----:B--2---:R-:W-:-:S05]  /*4e80*/  FMUL R9, R29, UR28 ;  /* 0x0000001c1d097c20 */ /* 0x004fca0008400000 */
[----:B------:R-:W-:Y:S01]  /*4e90*/  FMNMX R8, R9, R8, !PT ;  /* 0x0000000809087209 */ /* 0x000fe20007800000 */
[----:B------:R-:W-:-:S05]  /*4ea0*/  FMUL R9, R32, UR28 ;  /* 0x0000001c20097c20 */ /* 0x000fca0008400000 */
[----:B------:R-:W-:Y:S01]  /*4eb0*/  FMNMX R8, R9, R8, !PT ;  /* 0x0000000809087209 */ /* 0x000fe20007800000 */
[----:B------:R-:W-:Y:S01]  /*4ec0*/  FMUL R9, R33, UR28 ;  /* 0x0000001c21097c20 */ /* 0x000fe20008400000 */
[----:B0-----:R-:W-:Y:S01]  /*4ed0*/  FMNMX R4, R7, R4, !PT ;  /* 0x0000000407047209 */ /* 0x001fe20007800000 */
[----:B------:R-:W-:-:S03]  /*4ee0*/  FMUL R7, R36, UR28 ;  /* 0x0000001c24077c20 */ /* 0x000fc60008400000 */
[----:B------:R-:W-:-:S04]  /*4ef0*/  FMNMX R8, R9, R8, !PT ;  /* 0x0000000809087209 */ /* 0x000fc80007800000 */
[----:B------:R-:W-:Y:S02]  /*4f00*/  FMNMX R8, R7, R8, !PT ;  /* 0x0000000807087209 */ /* 0x000fe40007800000 */
[----:B------:R-:W0:Y:S01]  /*4f10*/  SHFL.BFLY PT, R7, R4, 0x1, 0x1f ;  /* 0x0c201f0004077f89 */ /* 0x000e2200000e0000 */
[----:B------:R-:W-:-:S05]  /*4f20*/  FMUL R9, R37, UR28 ;  /* 0x0000001c25097c20 */ /* 0x000fca0008400000 */
[----:B------:R-:W-:Y:S01]  /*4f30*/  FMNMX R8, R9, R8, !PT ;  /* 0x0000000809087209 */ /* 0x000fe20007800000 */
[----:B------:R-:W-:-:S05]  /*4f40*/  FMUL R9, R40, UR28 ;  /* 0x0000001c28097c20 */ /* 0x000fca0008400000 */
[----:B------:R-:W-:Y:S01]  /*4f50*/  FMNMX R8, R9, R8, !PT ;  /* 0x0000000809087209 */ /* 0x000fe20007800000 */
[----:B------:R-:W-:-:S05]  /*4f60*/  FMUL R9, R41, UR28 ;  /* 0x0000001c29097c20 */ /* 0x000fca0008400000 */
[----:B------:R-:W-:Y:S02]  /*4f70*/  FMNMX R8, R9, R8, !PT ;  /* 0x0000000809087209 */ /* 0x000fe40007800000 */
[----:B0-----:R-:W-:Y:S01]  /*4f80*/  FMNMX R4, R4, R7, !PT ;  /* 0x0000000704047209 */ /* 0x001fe20007800000 */
        /* <DEDUP_REMOVED lines=20> */
[----:B------:R-:W-:Y:S01]  /*50d0*/  FMUL R8, R64, UR28 ;  /* 0x0000001c40087c20 */ /* 0x000fe20008400000 */
[----:B------:R-:W-:-:S04]  /*50e0*/  FFMA R10, R133, UR28, -R5 ;  /* 0x0000001c850a7c23 */ /* 0x000fc80008000805 */
[----:B------:R-:W-:Y:S01]  /*50f0*/  FMNMX R7, R8, R7, !PT ;  /* 0x0000000708077209 */ /* 0x000fe20007800000 */
[----:B------:R-:W-:Y:S01]  /*5100*/  FMUL R8, R65, UR28 ;  /* 0x0000001c41087c20 */ /* 0x000fe20008400000 */
[----:B------:R-:W-:Y:S01]  /*5110*/  FMUL R10, R10, 1.4426950216293334961 ;  /* 0x3fb8aa3b0a0a7820 */ /* 0x000fe20000400000 */
[----:B------:R-:W-:-:S03]  /*5120*/  FMUL R22, R26, UR28 ;  /* 0x0000001c1a167c20 */ /* 0x000fc60008400000 */
[----:B------:R-:W-:Y:S01]  /*5130*/  FMNMX R7, R8, R7, !PT ;  /* 0x0000000708077209 */ /* 0x000fe20007800000 */
[----:B------:R-:W-:Y:S01]  /*5140*/  FMUL R8, R68, UR28 ;  /* 0x0000001c44087c20 */ /* 0x000fe20008400000 */
[----:B------:R0:W-:Y:S01]  /*5150*/  MUFU.EX2 R219, R10 ;  /* 0x0000000a00db7308 */ /* 0x0001e20000000800 */
[--C-:B------:R-:W-:Y:S01]  /*5160*/  FFMA R11, R148, UR28, -R5.reuse ;  /* 0x0000001c940b7c23 */ /* 0x100fe20008000805 */
[----:B------:R-:W-:Y:S02]  /*5170*/  FMUL R9, R69, UR28 ;  /* 0x0000001c45097c20 */ /* 0x000fe40008400000 */
[----:B------:R-:W-:Y:S01]  /*5180*/  FMNMX R8, R8, R7, !PT ;  /* 0x0000000708087209 */ /* 0x000fe20007800000 */
[----:B0-----:R-:W-:Y:S01]  /*5190*/  FMUL R10, R27, UR28 ;  /* 0x0000001c1b0a7c20 */ /* 0x001fe20008400000 */
[----:B------:R-:W-:Y:S01]  /*51a0*/  FFMA R12, R145, UR28, -R5 ;  /* 0x0000001c910c7c23 */ /* 0x000fe20008000805 */
[----:B------:R-:W-:Y:S01]  /*51b0*/  FMUL R11, R11, 1.4426950216293334961 ;  /* 0x3fb8aa3b0b0b7820 */ /* 0x000fe20000400000 */
[----:B------:R-:W-:-:S02]  /*51c0*/  FMNMX R9, R9, R8, !PT ;  /* 0x0000000809097209 */ /* 0x000fc40007800000 */
[----:B------:R-:W-:Y:S01]  /*51d0*/  FMNMX R22, R22, R10, !PT ;  /* 0x0000000a16167209 */ /* 0x000fe20007800000 */
[----:B------:R-:W-:Y:S01]  /*51e0*/  FMUL R10, R72, UR28 ;  /* 0x0000001c480a7c20 */ /* 0x000fe20008400000 */
[----:B------:R-:W-:Y:S01]  /*51f0*/  FMUL R12, R12, 1.4426950216293334961 ;  /* 0x3fb8aa3b0c0c7820 */ /* 0x000fe20000400000 */
[----:B------:R0:W-:Y:S03]  /*5200*/  MUFU.EX2 R145, R11 ;  /* 0x0000000b00917308 */ /* 0x0001e60000000800 */
[----:B------:R-:W-:Y:S01]  /*5210*/  FMNMX R10, R10, R9, !PT ;  /* 0x000000090a0a7209 */ /* 0x000fe20007800000 */
[----:B0-----:R-:W-:-:S04]  /*5220*/  FMUL R11, R73, UR28 ;  /* 0x0000001c490b7c20 */ /* 0x001fc80008400000 */
[----:B------:R0:W-:Y:S01]  /*5230*/  MUFU.EX2 R148, R12 ;  /* 0x0000000c00947308 */ /* 0x0001e20000000800 */
[----:B------:R-:W-:Y:S01]  /*5240*/  FMUL R13, R77, UR28 ;  /* 0x0000001c4d0d7c20 */ /* 0x000fe20008400000 */
[----:B------:R-:W-:Y:S01]  /*5250*/  FMNMX R11, R11, R10, !PT ;  /* 0x0000000a0b0b7209 */ /* 0x000fe20007800000 */
[----:B0-----:R-:W-:Y:S01]  /*5260*/  FMUL R12, R76, UR28 ;  /* 0x0000001c4c0c7c20 */ /* 0x001fe20008400000 */
[----:B------:R-:W-:Y:S01]  /*5270*/  FMNMX R4, R4, R19, !PT ;  /* 0x0000001304047209 */ /* 0x000fe20007800000 */
[----:B------:R-:W-:-:S03]  /*5280*/  FMUL R14, R80, UR28 ;  /* 0x0000001c500e7c20 */ /* 0x000fc60008400000 */
[----:B------:R-:W-:Y:S01]  /*5290*/  FMNMX R12, R12, R11, !PT ;  /* 0x0000000b0c0c7209 */ /* 0x000fe20007800000 */
[----:B------:R-:W-:-:S03]  /*52a0*/  FFMA R90, R90, UR28, -R4 ;  /* 0x0000001c5a5a7c23 */ /* 0x000fc60008000804 */
[----:B------:R-:W-:Y:S01]  /*52b0*/  FMNMX R13, R13, R12, !PT ;  /* 0x0000000c0d0d7209 */ /* 0x000fe20007800000 */
[----:B------:R-:W-:Y:S01]  /*52c0*/  FMUL R15, R81, UR28 ;  /* 0x0000001c510f7c20 */ /* 0x000fe20008400000 */
[----:B------:R-:W-:Y:S02]  /*52d0*/  FMUL R90, R90, 1.4426950216293334961 ;  /* 0x3fb8aa3b5a5a7820 */ /* 0x000fe40000400000 */
[----:B------:R-:W-:Y:S01]  /*52e0*/  FMNMX R14, R14, R13, !PT ;  /* 0x0000000d0e0e7209 */ /* 0x000fe20007800000 */
[----:B------:R-:W-:Y:S01]  /*52f0*/  FMUL R16, R84, UR28 ;  /* 0x0000001c54107c20 */ /* 0x000fe20008400000 */
[----:B------:R0:W-:Y:S02]  /*5300*/  MUFU.EX2 R120, R90 ;  /* 0x0000005a00787308 */ /* 0x0001e40000000800 */
[----:B------:R-:W-:Y:S01]  /*5310*/  FMNMX R15, R15, R14, !PT ;  /* 0x0000000e0f0f7209 */ /* 0x000fe20007800000 */
[----:B------:R-:W-:-:S03]  /*5320*/  FFMA R95, R95, UR28, -R4 ;  /* 0x0000001c5f5f7c23 */ /* 0x000fc60008000804 */
[----:B------:R-:W-:Y:S01]  /*5330*/  FMNMX R16, R16, R15, !PT ;  /* 0x0000000f10107209 */ /* 0x000fe20007800000 */
[----:B0-----:R-:W-:Y:S01]  /*5340*/  FMUL R90, R85, UR28 ;  /* 0x0000001c555a7c20 */ /* 0x001fe20008400000 */
[----:B------:R-:W-:-:S04]  /*5350*/  FMUL R95, R95, 1.4426950216293334961 ;  /* 0x3fb8aa3b5f5f7820 */ /* 0x000fc80000400000 */
[----:B------:R-:W-:Y:S01]  /*5360*/  FMNMX R90, R90, R16, !PT ;  /* 0x000000105a5a7209 */ /* 0x000fe20007800000 */
[----:B------:R0:W-:Y:S04]  /*5370*/  MUFU.EX2 R128, R95 ;  /* 0x0000005f00807308 */ /* 0x0001e80000000800 */
[----:B0-----:R-:W0:Y:S01]  /*5380*/  SHFL.BFLY PT, R95, R90, 0x2, 0x1f ;  /* 0x0c401f005a5f7f89 */ /* 0x001e2200000e0000 */
[--C-:B------:R-:W-:Y:S01]  /*5390*/  FFMA R217, R88, UR28, -R5.reuse ;  /* 0x0000001c58d97c23 */ /* 0x100fe20008000805 */
[----:B------:R-:W-:Y:S01]  /*53a0*/  FFMA R91, R91, UR28, -R4 ;  /* 0x0000001c5b5b7c23 */ /* 0x000fe20008000804 */
[----:B------:R-:W-:Y:S01]  /*53b0*/  FMUL R88, R30, UR28 ;  /* 0x0000001c1e587c20 */ /* 0x000fe20008400000 */
[----:B------:R-:W-:Y:S01]  /*53c0*/  FFMA R221, R89, UR28, -R5 ;  /* 0x0000001c59dd7c23 */ /* 0x000fe20008000805 */
[----:B------:R-:W-:Y:S01]  /*53d0*/  FMUL R89, R31, UR28 ;  /* 0x0000001c1f597c20 */ /* 0x000fe20008400000 */
[----:B------:R-:W-:-:S02]  /*53e0*/  FMUL R91, R91, 1.4426950216293334961 ;  /* 0x3fb8aa3b5b5b7820 */ /* 0x000fc40000400000 */
[----:B------:R-:W-:Y:S02]  /*53f0*/  FMNMX R88, R88, R22, !PT ;  /* 0x0000001658587209 */ /* 0x000fe40007800000 */
[----:B------:R2:W-:Y:S01]  /*5400*/  MUFU.EX2 R124, R91 ;  /* 0x0000005b007c7308 */ /* 0x0005e20000000800 */
[--C-:B------:R-:W-:Y:S01]  /*5410*/  FFMA R239, R96, UR28, -R5.reuse ;  /* 0x0000001c60ef7c23 */ /* 0x100fe20008000805 */
[----:B------:R-:W-:Y:S01]  /*5420*/  FMNMX R89, R89, R88, !PT ;  /* 0x0000005859597209 */ /* 0x000fe20007800000 */
[----:B------:R-:W-:Y:S01]  /*5430*/  FFMA R218, R92, UR28, -R5 ;  /* 0x0000001c5cda7c23 */ /* 0x000fe20008000805 */
[----:B------:R-:W-:Y:S01]  /*5440*/  FFMA R94, R94, UR28, -R4 ;  /* 0x0000001c5e5e7c23 */ /* 0x000fe20008000804 */
[----:B------:R-:W-:Y:S01]  /*5450*/  FMUL R92, R35, UR28 ;  /* 0x0000001c235c7c20 */ /* 0x000fe20008400000 */
[----:B--2---:R-:W-:Y:S01]  /*5460*/  FMUL R91, R34, UR28 ;  /* 0x0000001c225b7c20 */ /* 0x004fe20008400000 */
[----:B0-----:R-:W-:-:S04]  /*5470*/  FMNMX R95, R90, R95, !PT ;  /* 0x0000005f5a5f7209 */ /* 0x001fc80007800000 */
[----:B------:R-:W-:Y:S01]  /*5480*/  FMNMX R91, R91, R89, !PT ;  /* 0x000000595b5b7209 */ /* 0x000fe20007800000 */
[----:B------:R-:W0:Y:S01]  /*5490*/  SHFL.BFLY PT, R96, R95, 0x1, 0x1f ;  /* 0x0c201f005f607f89 */ /* 0x000e2200000e0000 */
[----:B------:R-:W-:Y:S01]  /*54a0*/  FFMA R225, R93, UR28, -R5 ;  /* 0x0000001c5de17c23 */ /* 0x000fe20008000805 */
[----:B------:R-:W-:Y:S01]  /*54b0*/  FMUL R94, R94, 1.4426950216293334961 ;  /* 0x3fb8aa3b5e5e7820 */ /* 0x000fe20000400000 */
[----:B------:R-:W-:Y:S01]  /*54c0*/  FMUL R93, R38, UR28 ;  /* 0x0000001c265d7c20 */ /* 0x000fe20008400000 */
[----:B------:R-:W-:Y:S01]  /*54d0*/  FMNMX R91, R92, R91, !PT ;  /* 0x0000005b5c5b7209 */ /* 0x000fe20007800000 */
[--C-:B------:R-:W-:Y:S01]  /*54e0*/  FFMA R98, R98, UR28, -R4.reuse ;  /* 0x0000001c62627c23 */ /* 0x100fe20008000804 */
[----:B------:R2:W-:Y:S02]  /*54f0*/  MUFU.EX2 R125, R94 ;  /* 0x0000005e007d7308 */ /* 0x0005e40000000800 */
[----:B------:R-:W-:Y:S01]  /*5500*/  FMNMX R93, R93, R91, !PT ;  /* 0x0000005b5d5d7209 */ /* 0x000fe20007800000 */
[----:B------:R-:W-:Y:S01]  /*5510*/  FMUL R98, R98, 1.4426950216293334961 ;  /* 0x3fb8aa3b62627820 */ /* 0x000fe20000400000 */
[----:B------:R-:W-:Y:S01]  /*5520*/  FFMA R99, R99, UR28, -R4 ;  /* 0x0000001c63637c23 */ /* 0x000fe20008000804 */
[----:B------:R-:W-:Y:S01]  /*5530*/  FMUL R97, R42, UR28 ;  /* 0x0000001c2a617c20 */ /* 0x000fe20008400000 */
[----:B--2---:R-:W-:-:S02]  /*5540*/  FMUL R94, R39, UR28 ;  /* 0x0000001c275e7c20 */ /* 0x004fc40008400000 */
[----:B------:R2:W-:Y:S01]  /*5550*/  MUFU.EX2 R129, R98 ;  /* 0x0000006200817308 */ /* 0x0005e20000000800 */
[----:B------:R-:W-:Y:S02]  /*5560*/  FMUL R99, R99, 1.4426950216293334961 ;  /* 0x3fb8aa3b63637820 */ /* 0x000fe40000400000 */
[----:B------:R-:W-:-:S04]  /*5570*/  FMNMX R94, R94, R93, !PT ;  /* 0x0000005d5e5e7209 */ /* 0x000fc80007800000 */
[----:B------:R-:W-:Y:S01]  /*5580*/  FMNMX R97, R97, R94, !PT ;  /* 0x0000005e61617209 */ /* 0x000fe20007800000 */
[----:B--2---:R-:W-:Y:S01]  /*5590*/  FMUL R98, R43, UR28 ;  /* 0x0000001c2b627c20 */ /* 0x004fe20008400000 */
[----:B------:R2:W-:Y:S04]  /*55a0*/  MUFU.EX2 R132, R99 ;  /* 0x0000006300847308 */ /* 0x0005e80000000800 */
[----:B------:R-:W-:Y:S02]  /*55b0*/  FMNMX R97, R98, R97, !PT ;  /* 0x0000006162617209 */ /* 0x000fe40007800000 */
[----:B0-----:R-:W-:Y:S01]  /*55c0*/  FMNMX R98, R95, R96, !PT ;  /* 0x000000605f627209 */ /* 0x001fe20007800000 */
[----:B--2---:R-:W-:-:S05]  /*55d0*/  FMUL R99, R46, UR28 ;  /* 0x0000001c2e637c20 */ /* 0x004fca0008400000 */
[----:B------:R-:W-:Y:S01]  /*55e0*/  FMNMX R99, R99, R97, !PT ;  /* 0x0000006163637209 */ /* 0x000fe20007800000 */
[----:B------:R-:W-:Y:S01]  /*55f0*/  FADD R97, -R4, R19 ;  /* 0x0000001304617221 */ /* 0x000fe20000000100 */
[----:B------:R-:W-:Y:S01]  /*5600*/  FMNMX R19, R98, R6, !PT ;  /* 0x0000000662137209 */ /* 0x000fe20007800000 */
[----:B------:R-:W-:-:S04]  /*5610*/  FMUL R98, R47, UR28 ;  /* 0x0000001c2f627c20 */ /* 0x000fc80008400000 */
[--C-:B------:R-:W-:Y:S01]  /*5620*/  FFMA R24, R24, UR28, -R19.reuse ;  /* 0x0000001c18187c23 */ /* 0x100fe20008000813 */
[----:B------:R-:W-:Y:S01]  /*5630*/  FFMA R25, R25, UR28, -R19 ;  /* 0x0000001c19197c23 */ /* 0x000fe20008000813 */
[----:B------:R-:W-:Y:S02]  /*5640*/  FMNMX R98, R98, R99, !PT ;  /* 0x0000006362627209 */ /* 0x000fe40007800000 */
[----:B------:R-:W-:Y:S01]  /*5650*/  FMUL R240, R24, 1.4426950216293334961 ;  /* 0x3fb8aa3b18f07820 */ /* 0x000fe20000400000 */
[----:B------:R-:W-:Y:S01]  /*5660*/  FMUL R24, R50, UR28 ;  /* 0x0000001c32187c20 */ /* 0x000fe20008400000 */
[----:B------:R-:W-:Y:S01]  /*5670*/  FMUL R241, R25, 1.4426950216293334961 ;  /* 0x3fb8aa3b19f17820 */ /* 0x000fe20000400000 */
[----:B------:R-:W-:-:S03]  /*5680*/  FMUL R25, R51, UR28 ;  /* 0x0000001c33197c20 */ /* 0x000fc60008400000 */
[----:B------:R-:W-:-:S04]  /*5690*/  FMNMX R24, R24, R98, !PT ;  /* 0x0000006218187209 */ /* 0x000fc80007800000 */
        /* <DEDUP_REMOVED lines=36> */
[----:B------:R-:W-:-:S05]  /*58e0*/  FMNMX R24, R25, R24, !PT ;  /* 0x0000001819187209 */ /* 0x000fca0007800000 */
[----:B------:R-:W0:Y:S02]  /*58f0*/  SHFL.BFLY PT, R25, R24, 0x2, 0x1f ;  /* 0x0c401f0018197f89 */ /* 0x000e2400000e0000 */
[----:B0-----:R-:W-:-:S05]  /*5900*/  FMNMX R24, R24, R25, !PT ;  /* 0x0000001918187209 */ /* 0x001fca0007800000 */
[----:B------:R-:W0:Y:S01]  /*5910*/  SHFL.BFLY PT, R25, R24, 0x1, 0x1f ;  /* 0x0c201f0018197f89 */ /* 0x000e2200000e0000 */
[----:B------:R-:W-:-:S04]  /*5920*/  FFMA R127, R127, UR28, -R4 ;  /* 0x0000001c7f7f7c23 */ /* 0x000fc80008000804 */
[----:B------:R-:W-:-:S04]  /*5930*/  FMUL R127, R127, 1.4426950216293334961 ;  /* 0x3fb8aa3b7f7f7820 */ /* 0x000fc80000400000 */
[----:B------:R2:W-:Y:S01]  /*5940*/  MUFU.EX2 R15, R127 ;  /* 0x0000007f000f7308 */ /* 0x0005e20000000800 */
[----:B------:R-:W-:Y:S01]  /*5950*/  FFMA R23, R130, UR28, -R4 ;  /* 0x0000001c82177c23 */ /* 0x000fe20008000804 */
[----:B0-----:R-:W-:Y:S01]  /*5960*/  FMNMX R25, R24, R25, !PT ;  /* 0x0000001918197209 */ /* 0x001fe20007800000 */
[----:B------:R-:W-:-:S03]  /*5970*/  FADD R24, -R19, R6 ;  /* 0x0000000613187221 */ /* 0x000fc60000000100 */
[----:B--2---:R-:W-:Y:S01]  /*5980*/  FMNMX R127, R25, R216, !PT ;  /* 0x000000d8197f7209 */ /* 0x004fe20007800000 */
[----:B------:R-:W-:-:S04]  /*5990*/  FMUL R24, R24, 1.4426950216293334961 ;  /* 0x3fb8aa3b18187820 */ /* 0x000fc80000400000 */
[----:B------:R0:W-:Y:S01]  /*59a0*/  MUFU.EX2 R130, R24 ;  /* 0x0000001800827308 */ /* 0x0001e20000000800 */
[--C-:B------:R-:W-:Y:S01]  /*59b0*/  FFMA R25, R42, UR28, -R127.reuse ;  /* 0x0000001c2a197c23 */ /* 0x100fe2000800087f */
[----:B0-----:R-:W-:-:S04]  /*59c0*/  FFMA R24, R39, UR28, -R127 ;  /* 0x0000001c27187c23 */ /* 0x001fc8000800087f */
[----:B------:R-:W-:-:S04]  /*59d0*/  FMUL R24, R24, 1.4426950216293334961 ;  /* 0x3fb8aa3b18187820 */ /* 0x000fc80000400000 */
[----:B------:R0:W-:Y:S02]  /*59e0*/  MUFU.EX2 R42, R24 ;  /* 0x00000018002a7308 */ /* 0x0001e40000000800 */
[----:B0-----:R-:W-:-:S05]  /*59f0*/  LOP3.LUT R24, R223, 0x40, RZ, 0x3c, !PT ;  /* 0x00000040df187812 */ /* 0x001fca00078e3cff */
[----:B------:R1:W-:Y:S04]  /*5a00*/  STS.U16 [R24+UR7+0x8200], R226 ;  /* 0x008200e218007988 */ /* 0x0003e80008000407 */
[----:B------:R0:W-:Y:S04]  /*5a10*/  STS.U16 [R24+UR7+0x8600], R228 ;  /* 0x008600e418007988 */ /* 0x0001e80008000407 */
[----:B------:R2:W-:Y:S01]  /*5a20*/  STS.U16 [R24+UR7+0x8a00], R230 ;  /* 0x008a00e618007988 */ /* 0x0005e20008000407 */
[----:B-1----:R-:W-:-:S03]  /*5a30*/  MOV R226, R232 ;  /* 0x000000e800e27202 */ /* 0x002fc60000000f00 */
[----:B------:R-:W3:Y:S01]  /*5a40*/  LDL.LU R232, [R1+0x230] ;  /* 0x0002300001e87983 */ /* 0x000ee20000300800 */
[----:B0-----:R-:W-:-:S03]  /*5a50*/  MOV R228, R231 ;  /* 0x000000e700e47202 */ /* 0x001fc60000000f00 */
[----:B------:R-:W3:Y:S01]  /*5a60*/  LDL.LU R231, [R1+0x22c] ;  /* 0x00022c0001e77983 */ /* 0x000ee20000300800 */
[----:B--2---:R-:W-:-:S03]  /*5a70*/  MOV R230, R229 ;  /* 0x000000e500e67202 */ /* 0x004fc60000000f00 */
[----:B------:R0:W-:Y:S04]  /*5a80*/  STS.U16 [R24+UR7+0x9200], R234 ;  /* 0x009200ea18007988 */ /* 0x0001e80008000407 */
[----:B------:R-:W2:Y:S01]  /*5a90*/  LDL.LU R229, [R1+0x228] ;  /* 0x0002280001e57983 */ /* 0x000ea20000300800 */
[----:B0-----:R-:W-:-:S03]  /*5aa0*/  MOV R234, R227 ;  /* 0x000000e300ea7202 */ /* 0x001fc60000000f00 */
[----:B------:R-:W2:Y:S01]  /*5ab0*/  LDL.LU R227, [R1+0x224] ;  /* 0x0002240001e37983 */ /* 0x000ea20000300800 */
[----:B------:R-:W-:Y:S01]  /*5ac0*/  FMUL R23, R23, 1.4426950216293334961 ;  /* 0x3fb8aa3b17177820 */ /* 0x000fe20000400000 */
[----:B------:R-:W-:Y:S01]  /*5ad0*/  FFMA R131, R131, UR28, -R4 ;  /* 0x0000001c83837c23 */ /* 0x000fe20008000804 */
[----:B------:R-:W-:Y:S02]  /*5ae0*/  FMUL R25, R25, 1.4426950216293334961 ;  /* 0x3fb8aa3b19197820 */ /* 0x000fe40000400000 */
[----:B------:R0:W-:Y:S01]  /*5af0*/  MUFU.EX2 R16, R23 ;  /* 0x0000001700107308 */ /* 0x0001e20000000800 */
[----:B------:R-:W-:Y:S01]  /*5b00*/  STS.U16 [R24+UR7+0x9600], R236 ;  /* 0x009600ec18007988 */ /* 0x000fe20008000407 */
[----:B0-----:R-:W-:-:S06]  /*5b10*/  FMUL R23, R131, 1.4426950216293334961 ;  /* 0x3fb8aa3b83177820 */ /* 0x001fcc0000400000 */
[----:B------:R0:W-:Y:S01]  /*5b20*/  MUFU.EX2 R131, R25 ;  /* 0x0000001900837308 */ /* 0x0001e20000000800 */
[----:B----4-:R-:W-:Y:S04]  /*5b30*/  STS.U16 [R24+UR7+0x9a00], R238 ;  /* 0x009a00ee18007988 */ /* 0x010fe80008000407 */
[----:B------:R1:W-:Y:S01]  /*5b40*/  STS.U16 [R24+UR7+0x9e00], R224 ;  /* 0x009e00e018007988 */ /* 0x0003e20008000407 */
[----:B0-----:R-:W-:Y:S02]  /*5b50*/  LOP3.LUT R25, R223, 0x60, RZ, 0x3c, !PT ;  /* 0x00000060df197812 */ /* 0x001fe400078e3cff */
[----:B-1----:R-:W-:Y:S02]  /*5b60*/  MOV R224, R235 ;  /* 0x000000eb00e07202 */ /* 0x002fe40000000f00 */
[----:B------:R-:W4:Y:S04]  /*5b70*/  LDL.LU R235, [R1+0x220] ;  /* 0x0002200001eb7983 */ /* 0x000f280000300800 */
[----:B---3--:R-:W-:Y:S04]  /*5b80*/  STS.U16 [R24+UR7+0x8e00], R232 ;  /* 0x008e00e818007988 */ /* 0x008fe80008000407 */
[----:B--2---:R0:W-:Y:S02]  /*5b90*/  STS.U16 [R25+UR7+0x8300], R227 ;  /* 0x008300e319007988 */ /* 0x0041e40008000407 */
[----:B0-----:R-:W-:-:S02]  /*5ba0*/  MOV R227, R222 ;  /* 0x000000de00e37202 */ /* 0x001fc40000000f00 */
[----:B------:R-:W2:Y:S01]  /*5bb0*/  LDL.LU R222, [R1+0x21c] ;  /* 0x00021c0001de7983 */ /* 0x000ea20000300800 */
[--C-:B------:R-:W-:Y:S01]  /*5bc0*/  FFMA R28, R28, UR28, -R19.reuse ;  /* 0x0000001c1c1c7c23 */ /* 0x100fe20008000813 */
[----:B------:R-:W-:-:S03]  /*5bd0*/  FFMA R29, R29, UR28, -R19 ;  /* 0x0000001c1d1d7c23 */ /* 0x000fc60008000813 */
[----:B------:R-:W-:Y:S01]  /*5be0*/  FMUL R28, R28, 1.4426950216293334961 ;  /* 0x3fb8aa3b1c1c7820 */ /* 0x000fe20000400000 */
[----:B------:R-:W-:Y:S01]  /*5bf0*/  FMUL R29, R29, 1.4426950216293334961 ;  /* 0x3fb8aa3b1d1d7820 */ /* 0x000fe20000400000 */
[----:B------:R-:W-:Y:S02]  /*5c00*/  FMUL R217, R217, 1.4426950216293334961 ;  /* 0x3fb8aa3bd9d97820 */ /* 0x000fe40000400000 */
[----:B------:R0:W-:Y:S01]  /*5c10*/  MUFU.EX2 R242, R28 ;  /* 0x0000001c00f27308 */ /* 0x0001e20000000800 */
[----:B------:R-:W-:Y:S01]  /*5c20*/  FMUL R221, R221, 1.4426950216293334961 ;  /* 0x3fb8aa3bdddd7820 */ /* 0x000fe20000400000 */
[----:B------:R-:W-:Y:S01]  /*5c30*/  FFMA R102, R102, UR28, -R4 ;  /* 0x0000001c66667c23 */ /* 0x000fe20008000804 */
[--C-:B------:R-:W-:Y:S01]  /*5c40*/  FFMA R41, R41, UR28, -R19.reuse ;  /* 0x0000001c29297c23 */ /* 0x100fe20008000813 */
[--C-:B------:R-:W-:Y:S01]  /*5c50*/  FFMA R44, R44, UR28, -R19.reuse ;  /* 0x0000001c2c2c7c23 */ /* 0x100fe20008000813 */
[----:B0-----:R-:W-:-:S03]  /*5c60*/  FFMA R28, R33, UR28, -R19 ;  /* 0x0000001c211c7c23 */ /* 0x001fc60008000813 */
[----:B------:R-:W-:Y:S01]  /*5c70*/  MUFU.EX2 R240, R240 ;  /* 0x000000f000f07308 */ /* 0x000fe20000000800 */
[----:B------:R-:W-:Y:S01]  /*5c80*/  FMUL R218, R218, 1.4426950216293334961 ;  /* 0x3fb8aa3bdada7820 */ /* 0x000fe20000400000 */
[----:B------:R-:W-:Y:S01]  /*5c90*/  FFMA R136, R136, UR28, -R5 ;  /* 0x0000001c88887c23 */ /* 0x000fe20008000805 */
[--C-:B------:R-:W-:Y:S01]  /*5ca0*/  FFMA R26, R26, UR28, -R127.reuse ;  /* 0x0000001c1a1a7c23 */ /* 0x100fe2000800087f */
[----:B------:R-:W-:-:S04]  /*5cb0*/  FFMA R27, R27, UR28, -R127 ;  /* 0x0000001c1b1b7c23 */ /* 0x000fc8000800087f */
[----:B------:R-:W-:Y:S01]  /*5cc0*/  MUFU.EX2 R241, R241 ;  /* 0x000000f100f17308 */ /* 0x000fe20000000800 */
[----:B------:R-:W-:Y:S01]  /*5cd0*/  FMUL R102, R102, 1.4426950216293334961 ;  /* 0x3fb8aa3b66667820 */ /* 0x000fe20000400000 */
[----:B------:R-:W-:Y:S01]  /*5ce0*/  FFMA R103, R103, UR28, -R4 ;  /* 0x0000001c67677c23 */ /* 0x000fe20008000804 */
[----:B------:R-:W-:Y:S01]  /*5cf0*/  FFMA R32, R32, UR28, -R19 ;  /* 0x0000001c20207c23 */ /* 0x000fe20008000813 */
[----:B------:R-:W-:-:S04]  /*5d00*/  FMUL R41, R41, 1.4426950216293334961 ;  /* 0x3fb8aa3b29297820 */ /* 0x000fc80000400000 */
[----:B------:R0:W-:Y:S01]  /*5d10*/  MUFU.EX2 R243, R29 ;  /* 0x0000001d00f37308 */ /* 0x0001e20000000800 */
[----:B------:R-:W-:Y:S01]  /*5d20*/  FMUL R44, R44, 1.4426950216293334961 ;  /* 0x3fb8aa3b2c2c7820 */ /* 0x000fe20000400000 */
[--C-:B------:R-:W-:Y:S01]  /*5d30*/  FFMA R45, R45, UR28, -R19.reuse ;  /* 0x0000001c2d2d7c23 */ /* 0x100fe20008000813 */
[----:B------:R-:W-:Y:S01]  /*5d40*/  FMUL R225, R225, 1.4426950216293334961 ;  /* 0x3fb8aa3be1e17820 */ /* 0x000fe20000400000 */
[----:B------:R-:W-:Y:S01]  /*5d50*/  FMUL R136, R136, 1.4426950216293334961 ;  /* 0x3fb8aa3b88887820 */ /* 0x000fe20000400000 */
[----:B0-----:R-:W-:Y:S01]  /*5d60*/  FMUL R29, R28, 1.4426950216293334961 ;  /* 0x3fb8aa3b1c1d7820 */ /* 0x001fe20000400000 */
[----:B------:R-:W-:Y:S02]  /*5d70*/  FFMA R28, R36, UR28, -R19 ;  /* 0x0000001c241c7c23 */ /* 0x000fe40008000813 */
[----:B------:R-:W-:Y:S01]  /*5d80*/  MUFU.EX2 R217, R217 ;  /* 0x000000d900d97308 */ /* 0x000fe20000000800 */
[----:B------:R-:W-:Y:S01]  /*5d90*/  FMUL R26, R26, 1.4426950216293334961 ;  /* 0x3fb8aa3b1a1a7820 */ /* 0x000fe20000400000 */
[----:B------:R-:W-:Y:S01]  /*5da0*/  FMUL R27, R27, 1.4426950216293334961 ;  /* 0x3fb8aa3b1b1b7820 */ /* 0x000fe20000400000 */
[----:B------:R-:W-:Y:S01]  /*5db0*/  FFMA R30, R30, UR28, -R127 ;  /* 0x0000001c1e1e7c23 */ /* 0x000fe2000800087f */
[----:B------:R-:W-:Y:S01]  /*5dc0*/  FMUL R103, R103, 1.4426950216293334961 ;  /* 0x3fb8aa3b67677820 */ /* 0x000fe20000400000 */
[----:B------:R-:W-:-:S03]  /*5dd0*/  FMUL R32, R32, 1.4426950216293334961 ;  /* 0x3fb8aa3b20207820 */ /* 0x000fc60000400000 */
[----:B------:R-:W0:Y:S01]  /*5de0*/  MUFU.EX2 R221, R221 ;  /* 0x000000dd00dd7308 */ /* 0x000e220000000800 */
[----:B------:R-:W-:Y:S01]  /*5df0*/  FMUL R45, R45, 1.4426950216293334961 ;  /* 0x3fb8aa3b2d2d7820 */ /* 0x000fe20000400000 */
[----:B------:R-:W-:Y:S01]  /*5e00*/  FFMA R48, R48, UR28, -R19 ;  /* 0x0000001c30307c23 */ /* 0x000fe20008000813 */
[----:B------:R-:W-:-:S05]  /*5e10*/  FMUL R239, R239, 1.4426950216293334961 ;  /* 0x3fb8aa3befef7820 */ /* 0x000fca0000400000 */
[----:B------:R1:W-:Y:S01]  /*5e20*/  MUFU.EX2 R36, R29 ;  /* 0x0000001d00247308 */ /* 0x0003e20000000800 */
[----:B------:R-:W-:Y:S01]  /*5e30*/  FMUL R30, R30, 1.4426950216293334961 ;  /* 0x3fb8aa3b1e1e7820 */ /* 0x000fe20000400000 */
[----:B------:R-:W-:Y:S01]  /*5e40*/  FFMA R31, R31, UR28, -R127 ;  /* 0x0000001c1f1f7c23 */ /* 0x000fe2000800087f */
[----:B------:R-:W-:Y:S01]  /*5e50*/  FFMA R106, R106, UR28, -R4 ;  /* 0x0000001c6a6a7c23 */ /* 0x000fe20008000804 */
[----:B-1----:R-:W-:Y:S01]  /*5e60*/  FMUL R29, R28, 1.4426950216293334961 ;  /* 0x3fb8aa3b1c1d7820 */ /* 0x002fe20000400000 */
[----:B------:R-:W-:-:S03]  /*5e70*/  FFMA R28, R37, UR28, -R19 ;  /* 0x0000001c251c7c23 */ /* 0x000fc60008000813 */
[----:B------:R-:W1:Y:S01]  /*5e80*/  MUFU.EX2 R218, R218 ;  /* 0x000000da00da7308 */ /* 0x000e620000000800 */
[----:B------:R-:W-:Y:S01]  /*5e90*/  FMUL R48, R48, 1.4426950216293334961 ;  /* 0x3fb8aa3b30307820 */ /* 0x000fe20000400000 */
[----:B------:R-:W-:-:S06]  /*5ea0*/  FFMA R49, R49, UR28, -R19 ;  /* 0x0000001c31317c23 */ /* 0x000fcc0008000813 */
[----:B------:R-:W-:Y:S01]  /*5eb0*/  MUFU.EX2 R133, R102 ;  /* 0x0000006600857308 */ /* 0x000fe20000000800 */
[----:B------:R-:W-:Y:S01]  /*5ec0*/  FMUL R31, R31, 1.4426950216293334961 ;  /* 0x3fb8aa3b1f1f7820 */ /* 0x000fe20000400000 */
[----:B------:R-:W-:-:S06]  /*5ed0*/  FFMA R34, R34, UR28, -R127 ;  /* 0x0000001c22227c23 */ /* 0x000fcc000800087f */
[----:B------:R-:W-:Y:S01]  /*5ee0*/  MUFU.EX2 R99, R41 ;  /* 0x0000002900637308 */ /* 0x000fe20000000800 */
[----:B------:R-:W-:Y:S01]  /*5ef0*/  FFMA R140, R140, UR28, -R5 ;  /* 0x0000001c8c8c7c23 */ /* 0x000fe20008000805 */
[----:B------:R-:W-:-:S06]  /*5f00*/  FMUL R106, R106, 1.4426950216293334961 ;  /* 0x3fb8aa3b6a6a7820 */ /* 0x000fcc0000400000 */
[----:B------:R-:W-:Y:S01]  /*5f10*/  MUFU.EX2 R102, R44 ;  /* 0x0000002c00667308 */ /* 0x000fe20000000800 */
[----:B------:R-:W-:Y:S01]  /*5f20*/  FFMA R107, R107, UR28, -R4 ;  /* 0x0000001c6b6b7c23 */ /* 0x000fe20008000804 */
[----:B------:R-:W-:-:S06]  /*5f30*/  FMUL R49, R49, 1.4426950216293334961 ;  /* 0x3fb8aa3b31317820 */ /* 0x000fcc0000400000 */
[----:B------:R3:W-:Y:S01]  /*5f40*/  MUFU.EX2 R37, R29 ;  /* 0x0000001d00257308 */ /* 0x0007e20000000800 */
[----:B------:R-:W-:-:S07]  /*5f50*/  FFMA R52, R52, UR28, -R19 ;  /* 0x0000001c34347c23 */ /* 0x000fce0008000813 */
[----:B------:R-:W-:Y:S01]  /*5f60*/  MUFU.EX2 R41, R26 ;  /* 0x0000001a00297308 */ /* 0x000fe20000000800 */
[----:B---3--:R-:W-:Y:S01]  /*5f70*/  FMUL R29, R28, 1.4426950216293334961 ;  /* 0x3fb8aa3b1c1d7820 */ /* 0x008fe20000400000 */
[----:B------:R-:W-:-:S06]  /*5f80*/  FFMA R28, R40, UR28, -R19 ;  /* 0x0000001c281c7c23 */ /* 0x000fcc0008000813 */
[----:B------:R3:W-:Y:S01]  /*5f90*/  MUFU.EX2 R44, R27 ;  /* 0x0000001b002c7308 */ /* 0x0007e20000000800 */
[----:B------:R-:W-:-:S07]  /*5fa0*/  FMUL R34, R34, 1.4426950216293334961 ;  /* 0x3fb8aa3b22227820 */ /* 0x000fce0000400000 */
[----:B------:R-:W-:Y:S08]  /*5fb0*/  MUFU.EX2 R252, R136 ;  /* 0x0000008800fc7308 */ /* 0x000ff00000000800 */
[----:B------:R-:W-:Y:S01]  /*5fc0*/  MUFU.EX2 R33, R32 ;  /* 0x0000002000217308 */ /* 0x000fe20000000800 */
[----:B------:R-:W-:-:S07]  /*5fd0*/  FMUL R140, R140, 1.4426950216293334961 ;  /* 0x3fb8aa3b8c8c7820 */ /* 0x000fce0000400000 */
[----:B------:R-:W4:Y:S01]  /*5fe0*/  MUFU.EX2 R225, R225 ;  /* 0x000000e100e17308 */ /* 0x000f220000000800 */
[----:B------:R-:W-:-:S07]  /*5ff0*/  FFMA R245, R141, UR28, -R5 ;  /* 0x0000001c8df57c23 */ /* 0x000fce0008000805 */
[----:B------:R-:W-:Y:S01]  /*6000*/  MUFU.EX2 R136, R103 ;  /* 0x0000006700887308 */ /* 0x000fe20000000800 */
[----:B------:R-:W-:-:S07]  /*6010*/  FFMA R35, R35, UR28, -R127 ;  /* 0x0000001c23237c23 */ /* 0x000fce000800087f */
[----:B------:R-:W-:Y:S01]  /*6020*/  MUFU.EX2 R103, R45 ;  /* 0x0000002d00677308 */ /* 0x000fe20000000800 */
[----:B------:R-:W-:-:S07]  /*6030*/  FMUL R107, R107, 1.4426950216293334961 ;  /* 0x3fb8aa3b6b6b7820 */ /* 0x000fce0000400000 */
[----:B------:R-:W4:Y:S01]  /*6040*/  MUFU.EX2 R45, R30 ;  /* 0x0000001e002d7308 */ /* 0x000f220000000800 */
[----:B------:R-:W-:Y:S01]  /*6050*/  FMUL R52, R52, 1.4426950216293334961 ;  /* 0x3fb8aa3b34347820 */ /* 0x000fe20000400000 */
[----:B0-----:R-:W-:-:S06]  /*6060*/  FADD R24, R217, R221 ;  /* 0x000000ddd9187221 */ /* 0x001fcc0000000000 */
[----:B------:R0:W-:Y:S01]  /*6070*/  MUFU.EX2 R40, R29 ;  /* 0x0000001d00287308 */ /* 0x0001e20000000800 */
[----:B------:R-:W-:Y:S01]  /*6080*/  FFMA R38, R38, UR28, -R127 ;  /* 0x0000001c26267c23 */ /* 0x000fe2000800087f */
[----:B---3--:R-:W-:-:S06]  /*6090*/  FADD R27, R120, R124 ;  /* 0x0000007c781b7221 */ /* 0x008fcc0000000000 */
[----:B------:R-:W-:Y:S01]  /*60a0*/  MUFU.EX2 R239, R239 ;  /* 0x000000ef00ef7308 */ /* 0x000fe20000000800 */
[----:B0-----:R-:W-:Y:S01]  /*60b0*/  FADD R29, R240, R241 ;  /* 0x000000f1f01d7221 */ /* 0x001fe20000000000 */
[----:B------:R-:W-:-:S03]  /*60c0*/  FMUL R35, R35, 1.4426950216293334961 ;  /* 0x3fb8aa3b23237820 */ /* 0x000fc60000400000 */
[----:B------:R-:W-:-:S03]  /*60d0*/  FADD R32, R242, R29 ;  /* 0x0000001df2207221 */ /* 0x000fc60000000000 */
[----:B------:R-:W-:Y:S01]  /*60e0*/  MUFU.EX2 R105, R48 ;  /* 0x0000003000697308 */ /* 0x000fe20000000800 */
[----:B------:R-:W-:Y:S01]  /*60f0*/  STS.U16 [R25+UR7+0x8700], R229 ;  /* 0x008700e519007988 */ /* 0x000fe20008000407 */
[----:B------:R-:W-:-:S06]  /*6100*/  FADD R32, R243, R32 ;  /* 0x00000020f3207221 */ /* 0x000fcc0000000000 */
[----:B------:R-:W0:Y:S01]  /*6110*/  MUFU.EX2 R48, R31 ;  /* 0x0000001f00307308 */ /* 0x000e220000000800 */
[----:B------:R-:W-:Y:S01]  /*6120*/  STS.U16 [R25+UR7+0x8b00], R231 ;  /* 0x008b00e719007988 */ /* 0x000fe20008000407 */
[----:B-1----:R-:W-:-:S03]  /*6130*/  FADD R24, R218, R24 ;  /* 0x00000018da187221 */ /* 0x002fc60000000000 */
[----:B------:R-:W-:Y:S03]  /*6140*/  STS.U16 [R25+UR7+0x8f00], R233 ;  /* 0x008f00e919007988 */ /* 0x000fe60008000407 */
[----:B------:R-:W-:Y:S01]  /*6150*/  MUFU.EX2 R141, R106 ;  /* 0x0000006a008d7308 */ /* 0x000fe20000000800 */
[----:B----4-:R-:W-:Y:S01]  /*6160*/  STS.U16 [R25+UR7+0x9300], R235 ;  /* 0x009300eb19007988 */ /* 0x010fe20008000407 */
[----:B------:R-:W-:-:S03]  /*6170*/  FMUL R38, R38, 1.4426950216293334961 ;  /* 0x3fb8aa3b26267820 */ /* 0x000fc60000400000 */
[----:B------:R-:W-:Y:S03]  /*6180*/  STS.U16 [R25+UR7+0x9700], R237 ;  /* 0x009700ed19007988 */ /* 0x000fe60008000407 */
[----:B------:R-:W-:Y:S01]  /*6190*/  MUFU.EX2 R106, R49 ;  /* 0x00000031006a7308 */ /* 0x000fe20000000800 */
[----:B------:R-:W-:Y:S01]  /*61a0*/  STS.U16 [R25+UR7+0x9f00], R220 ;  /* 0x009f00dc19007988 */ /* 0x000fe20008000407 */
[----:B------:R-:W-:-:S06]  /*61b0*/  FADD R27, R125, R27 ;  /* 0x0000001b7d1b7221 */ /* 0x000fcc0000000000 */
[----:B------:R1:W3:Y:S01]  /*61c0*/  MUFU.EX2 R49, R34 ;  /* 0x0000002200317308 */ /* 0x0002e20000000800 */
[----:B------:R-:W-:Y:S01]  /*61d0*/  FADD R24, R225, R24 ;  /* 0x00000018e1187221 */ /* 0x000fe20000000000 */
[----:B------:R-:W-:-:S06]  /*61e0*/  FADD R27, R128, R27 ;  /* 0x0000001b801b7221 */ /* 0x000fcc0000000000 */
[----:B------:R-:W-:Y:S01]  /*61f0*/  MUFU.EX2 R246, R140 ;  /* 0x0000008c00f67308 */ /* 0x000fe20000000800 */
[----:B-1----:R-:W-:-:S07]  /*6200*/  FADD R34, R41, R44 ;  /* 0x0000002c29227221 */ /* 0x002fce0000000000 */
[----:B------:R-:W-:Y:S01]  /*6210*/  MUFU.EX2 R140, R107 ;  /* 0x0000006b008c7308 */ /* 0x000fe20000000800 */
[--C-:B------:R-:W-:Y:S01]  /*6220*/  FFMA R114, R114, UR28, -R4.reuse ;  /* 0x0000001c72727c23 */ /* 0x100fe20008000804 */
[----:B------:R-:W-:-:S06]  /*6230*/  FFMA R119, R119, UR28, -R4 ;  /* 0x0000001c77777c23 */ /* 0x000fcc0008000804 */
[----:B------:R-:W-:Y:S01]  /*6240*/  MUFU.EX2 R107, R52 ;  /* 0x00000034006b7308 */ /* 0x000fe20000000800 */
[----:B------:R-:W-:-:S07]  /*6250*/  FADD R27, R129, R27 ;  /* 0x0000001b811b7221 */ /* 0x000fce0000000000 */
[----:B------:R1:W4:Y:S01]  /*6260*/  MUFU.EX2 R52, R35 ;  /* 0x0000002300347308 */ /* 0x0003220000000800 */
[----:B------:R-:W-:Y:S01]  /*6270*/  FFMA R149, R149, UR28, -R5 ;  /* 0x0000001c95957c23 */ /* 0x000fe20008000805 */
[----:B-1----:R-:W-:-:S06]  /*6280*/  FADD R35, R33, R32 ;  /* 0x0000002021237221 */ /* 0x002fcc0000000000 */
[----:B------:R1:W-:Y:S01]  /*6290*/  MUFU.EX2 R39, R38 ;  /* 0x0000002600277308 */ /* 0x0003e20000000800 */
[----:B------:R-:W-:Y:S01]  /*62a0*/  FADD R35, R36, R35 ;  /* 0x0000002324237221 */ /* 0x000fe20000000000 */
[----:B------:R-:W-:Y:S01]  /*62b0*/  FMUL R114, R114, 1.4426950216293334961 ;  /* 0x3fb8aa3b72727820 */ /* 0x000fe20000400000 */
[----:B-1----:R-:W-:Y:S01]  /*62c0*/  FADD R38, R45, R34 ;  /* 0x000000222d267221 */ /* 0x002fe20000000000 */
[----:B------:R-:W-:Y:S01]  /*62d0*/  FMUL R119, R119, 1.4426950216293334961 ;  /* 0x3fb8aa3b77777820 */ /* 0x000fe20000400000 */
[----:B------:R-:W-:Y:S01]  /*62e0*/  FFMA R92, R142, UR28, -R4 ;  /* 0x0000001c8e5c7c23 */ /* 0x000fe20008000804 */
[----:B------:R-:W-:Y:S01]  /*62f0*/  FADD R35, R37, R35 ;  /* 0x0000002325237221 */ /* 0x000fe20000000000 */
[----:B0-----:R-:W-:Y:S01]  /*6300*/  FADD R38, R48, R38 ;  /* 0x0000002630267221 */ /* 0x001fe20000000000 */
[----:B------:R-:W-:Y:S01]  /*6310*/  FADD R31, R132, R27 ;  /* 0x0000001b841f7221 */ /* 0x000fe20000000000 */
[----:B------:R-:W-:Y:S01]  /*6320*/  F2FP.F16.F32.PACK_AB R36, R36, R33 ;  /* 0x000000212424723e */ /* 0x000fe200000000ff */
[----:B------:R-:W-:Y:S01]  /*6330*/  FFMA R244, R144, UR28, -R5 ;  /* 0x0000001c90f47c23 */ /* 0x000fe20008000805 */
[----:B------:R-:W-:Y:S01]  /*6340*/  FADD R2, -R5, R2 ;  /* 0x0000000205027221 */ /* 0x000fe20000000100 */
[----:B--2---:R0:W-:Y:S01]  /*6350*/  STS.U16 [R25+UR7+0x9b00], R222 ;  /* 0x009b00de19007988 */ /* 0x0041e20008000407 */
[----:B------:R1:W-:Y:S06]  /*6360*/  MEMBAR.ALL.CTA ;  /* 0x0000000000007992 */ /* 0x0003ec0000008000 */
[----:B-1----:R-:W1:Y:S01]  /*6370*/  FENCE.VIEW.ASYNC.S ;  /* 0x00000000000073c6 */ /* 0x002e620000000000 */
[----:B0-----:R-:W-:Y:S01]  /*6380*/  FADD R25, R239, R24 ;  /* 0x00000018ef197221 */ /* 0x001fe20000000000 */
[----:B------:R-:W-:Y:S01]  /*6390*/  FMUL R28, R28, 1.4426950216293334961 ;  /* 0x3fb8aa3b1c1c7820 */ /* 0x000fe20000400000 */
[----:B------:R-:W-:-:S02]  /*63a0*/  F2FP.F16.F32.PACK_AB R27, R128, R125 ;  /* 0x0000007d801b723e */ /* 0x000fc400000000ff */
[----:B------:R-:W-:Y:S01]  /*63b0*/  FADD R25, R100, R25 ;  /* 0x0000001964197221 */ /* 0x000fe20000000000 */
[----:B---3--:R-:W-:Y:S01]  /*63c0*/  FADD R33, R49, R38 ;  /* 0x0000002631217221 */ /* 0x008fe20000000000 */
[----:B------:R-:W-:Y:S01]  /*63d0*/  FFMA R137, R137, UR28, -R5 ;  /* 0x0000001c89897c23 */ /* 0x000fe20008000805 */
[----:B------:R-:W-:Y:S01]  /*63e0*/  FMUL R144, R149, 1.4426950216293334961 ;  /* 0x3fb8aa3b95907820 */ /* 0x000fe20000400000 */
[----:B------:R0:W-:Y:S01]  /*63f0*/  MUFU.EX2 R8, R114 ;  /* 0x0000007200087308 */ /* 0x0001e20000000800 */
[----:B------:R-:W-:Y:S01]  /*6400*/  FMUL R92, R92, 1.4426950216293334961 ;  /* 0x3fb8aa3b5c5c7820 */ /* 0x000fe20000400000 */
[C---:B------:R-:W-:Y:S01]  /*6410*/  FADD R128, R40.reuse, R35 ;  /* 0x0000002328807221 */ /* 0x040fe20000000000 */
[----:B------:R-:W-:Y:S01]  /*6420*/  F2FP.F16.F32.PACK_AB R38, R40, R37 ;  /* 0x000000252826723e */ /* 0x000fe200000000ff */
[--C-:B------:R-:W-:Y:S01]  /*6430*/  FFMA R110, R110, UR28, -R4.reuse ;  /* 0x0000001c6e6e7c23 */ /* 0x100fe20008000804 */
[--C-:B------:R-:W-:Y:S01]  /*6440*/  FFMA R111, R111, UR28, -R4.reuse ;  /* 0x0000001c6f6f7c23 */ /* 0x100fe20008000804 */
[--C-:B------:R-:W-:Y:S01]  /*6450*/  FFMA R115, R115, UR28, -R4.reuse ;  /* 0x0000001c73737c23 */ /* 0x100fe20008000804 */
[--C-:B------:R-:W-:Y:S01]  /*6460*/  FFMA R118, R118, UR28, -R4.reuse ;  /* 0x0000001c76767c23 */ /* 0x100fe20008000804 */
[----:B------:R2:W-:Y:S01]  /*6470*/  MUFU.EX2 R11, R119 ;  /* 0x00000077000b7308 */ /* 0x0005e20000000800 */
[--C-:B------:R-:W-:Y:S01]  /*6480*/  FFMA R122, R122, UR28, -R4.reuse ;  /* 0x0000001c7a7a7c23 */ /* 0x100fe20008000804 */
        /* <DEDUP_REMOVED lines=10> */
[----:B------:R-:W-:Y:S01]  /*6530*/  FFMA R96, R151, UR28, -R4 ;  /* 0x0000001c97607c23 */ /* 0x000fe20008000804 */
[--C-:B0-----:R-:W-:Y:S01]  /*6540*/  FFMA R114, R65, UR28, -R19.reuse ;  /* 0x0000001c41727c23 */ /* 0x101fe20008000813 */
[----:B--2---:R-:W-:Y:S01]  /*6550*/  FFMA R119, R76, UR28, -R19 ;  /* 0x0000001c4c777c23 */ /* 0x004fe20008000813 */
[--C-:B------:R-:W-:Y:S01]  /*6560*/  FFMA R149, R59, UR28, -R127.reuse ;  /* 0x0000001c3b957c23 */ /* 0x100fe2000800087f */
[----:B------:R-:W-:Y:S01]  /*6570*/  FFMA R70, R70, UR28, -R127 ;  /* 0x0000001c46467c23 */ /* 0x000fe2000800087f */
[----:B------:R-:W-:Y:S01]  /*6580*/  FADD R25, R101, R25 ;  /* 0x0000001965197221 */ /* 0x000fe20000000000 */
[----:B------:R-:W-:Y:S01]  /*6590*/  FADD R40, -R127, R216 ;  /* 0x000000d87f287221 */ /* 0x000fe20000000100 */
[----:B------:R-:W-:Y:S01]  /*65a0*/  FMUL R2, R2, 1.4426950216293334961 ;  /* 0x3fb8aa3b02027820 */ /* 0x000fe20000400000 */
[----:B------:R-:W-:Y:S01]  /*65b0*/  FMUL R97, R97, 1.4426950216293334961 ;  /* 0x3fb8aa3b61617820 */ /* 0x000fe20000400000 */
        /* <DEDUP_REMOVED lines=37> */
[----:B------:R-:W-:Y:S01]  /*6810*/  FADD R31, R133, R31 ;  /* 0x0000001f851f7221 */ /* 0x000fe20000000000 */
[----:B------:R-:W-:Y:S01]  /*6820*/  FMUL R137, R137, 1.4426950216293334961 ;  /* 0x3fb8aa3b89897820 */ /* 0x000fe20000400000 */
[----:B------:R2:W-:Y:S01]  /*6830*/  MUFU.EX2 R22, R23 ;  /* 0x0000001700167308 */ /* 0x0005e20000000800 */
[----:B0-----:R-:W-:Y:S01]  /*6840*/  F2FP.F16.F32.PACK_AB R28, R100, R239 ;  /* 0x000000ef641c723e */ /* 0x001fe200000000ff */
[----:B------:R-:W-:Y:S01]  /*6850*/  FMUL R245, R245, 1.4426950216293334961 ;  /* 0x3fb8aa3bf5f57820 */ /* 0x000fe20000400000 */
[----:B------:R-:W-:Y:S01]  /*6860*/  FMUL R244, R244, 1.4426950216293334961 ;  /* 0x3fb8aa3bf4f47820 */ /* 0x000fe20000400000 */
[----:B------:R-:W-:Y:S01]  /*6870*/  FMUL R110, R110, 1.4426950216293334961 ;  /* 0x3fb8aa3b6e6e7820 */ /* 0x000fe20000400000 */
[----:B------:R-:W-:Y:S01]  /*6880*/  FMUL R111, R111, 1.4426950216293334961 ;  /* 0x3fb8aa3b6f6f7820 */ /* 0x000fe20000400000 */
[----:B------:R-:W-:Y:S01]  /*6890*/  FMUL R115, R115, 1.4426950216293334961 ;  /* 0x3fb8aa3b73737820 */ /* 0x000fe20000400000 */
[----:B------:R-:W-:Y:S01]  /*68a0*/  FMUL R118, R118, 1.4426950216293334961 ;  /* 0x3fb8aa3b76767820 */ /* 0x000fe20000400000 */
[----:B------:R0:W-:Y:S01]  /*68b0*/  MUFU.EX2 R91, R92 ;  /* 0x0000005c005b7308 */ /* 0x0001e20000000800 */
[----:B------:R-:W-:Y:S01]  /*68c0*/  FMUL R122, R122, 1.4426950216293334961 ;  /* 0x3fb8aa3b7a7a7820 */ /* 0x000fe20000400000 */
[----:B------:R-:W-:Y:S01]  /*68d0*/  FMUL R123, R123, 1.4426950216293334961 ;  /* 0x3fb8aa3b7b7b7820 */ /* 0x000fe20000400000 */
[----:B------:R-:W-:Y:S01]  /*68e0*/  FMUL R126, R126, 1.4426950216293334961 ;  /* 0x3fb8aa3b7e7e7820 */ /* 0x000fe20000400000 */
[----:B--2---:R-:W-:Y:S01]  /*68f0*/  FMUL R23, R134, 1.4426950216293334961 ;  /* 0x3fb8aa3b86177820 */ /* 0x004fe20000400000 */
[----:B------:R-:W-:Y:S01]  /*6900*/  FMUL R88, R135, 1.4426950216293334961 ;  /* 0x3fb8aa3b87587820 */ /* 0x000fe20000400000 */
[----:B------:R-:W-:Y:S01]  /*6910*/  FMUL R89, R138, 1.4426950216293334961 ;  /* 0x3fb8aa3b8a597820 */ /* 0x000fe20000400000 */
[----:B------:R-:W-:Y:S01]  /*6920*/  FMUL R139, R139, 1.4426950216293334961 ;  /* 0x3fb8aa3b8b8b7820 */ /* 0x000fe20000400000 */
[----:B------:R-:W-:Y:S01]  /*6930*/  FMUL R93, R146, 1.4426950216293334961 ;  /* 0x3fb8aa3b925d7820 */ /* 0x000fe20000400000 */
[----:B0-----:R-:W-:Y:S01]  /*6940*/  FMUL R92, R143, 1.4426950216293334961 ;  /* 0x3fb8aa3b8f5c7820 */ /* 0x001fe20000400000 */
[----:B------:R-:W-:Y:S01]  /*6950*/  FMUL R94, R147, 1.4426950216293334961 ;  /* 0x3fb8aa3b935e7820 */ /* 0x000fe20000400000 */
[----:B------:R-:W-:Y:S01]  /*6960*/  FMUL R150, R150, 1.4426950216293334961 ;  /* 0x3fb8aa3b96967820 */ /* 0x000fe20000400000 */
[----:B------:R-:W-:Y:S01]  /*6970*/  FMUL R96, R96, 1.4426950216293334961 ;  /* 0x3fb8aa3b60607820 */ /* 0x000fe20000400000 */
[----:B------:R-:W-:Y:S01]  /*6980*/  FMUL R114, R114, 1.4426950216293334961 ;  /* 0x3fb8aa3b72727820 */ /* 0x000fe20000400000 */
[----:B------:R-:W-:Y:S01]  /*6990*/  FMUL R119, R119, 1.4426950216293334961 ;  /* 0x3fb8aa3b77777820 */ /* 0x000fe20000400000 */
[----:B------:R-:W-:Y:S01]  /*69a0*/  FMUL R149, R149, 1.4426950216293334961 ;  /* 0x3fb8aa3b95957820 */ /* 0x000fe20000400000 */
[----:B------:R-:W-:Y:S01]  /*69b0*/  FMUL R223, R70, 1.4426950216293334961 ;  /* 0x3fb8aa3b46df7820 */ /* 0x000fe20000400000 */
[----:B------:R-:W-:Y:S01]  /*69c0*/  FADD R100, R104, R25 ;  /* 0x0000001968647221 */ /* 0x000fe20000000000 */
[----:B------:R-:W-:Y:S01]  /*69d0*/  FMUL R40, R40, 1.4426950216293334961 ;  /* 0x3fb8aa3b28287820 */ /* 0x000fe20000400000 */
[----:B------:R-:W-:Y:S01]  /*69e0*/  F2FP.F16.F32.PACK_AB R25, R124, R120 ;  /* 0x000000787c19723e */ /* 0x000fe200000000ff */
[----:B------:R-:W-:Y:S01]  /*69f0*/  FMUL R53, R53, 1.4426950216293334961 ;  /* 0x3fb8aa3b35357820 */ /* 0x000fe20000400000 */
        /* <DEDUP_REMOVED lines=34> */
[----:B------:R-:W-:Y:S01]  /*6c20*/  FMUL R86, R86, 1.4426950216293334961 ;  /* 0x3fb8aa3b56567820 */ /* 0x000fe20000400000 */
[----:B------:R-:W-:Y:S01]  /*6c30*/  FMUL R87, R87, 1.4426950216293334961 ;  /* 0x3fb8aa3b57577820 */ /* 0x000fe20000400000 */
[----:B------:R-:W-:Y:S01]  /*6c40*/  F2FP.F16.F32.PACK_AB R31, R136, R133 ;  /* 0x00000085881f723e */ /* 0x000fe200000000ff */
[----:B------:R-:W-:Y:S01]  /*6c50*/  MUFU.EX2 R247, R137 ;  /* 0x0000008900f77308 */ /* 0x000fe20000000800 */
[----:B------:R-:W-:-:S02]  /*6c60*/  MOV R232, R226 ;  /* 0x000000e200e87202 */ /* 0x000fc40000000f00 */
[----:B------:R-:W-:Y:S02]  /*6c70*/  MOV R236, R228 ;  /* 0x000000e400ec7202 */ /* 0x000fe40000000f00 */
[----:B------:R-:W-:Y:S02]  /*6c80*/  MOV R238, R230 ;  /* 0x000000e600ee7202 */ /* 0x000fe40000000f00 */
[----:B------:R-:W-:Y:S01]  /*6c90*/  MOV R229, R224 ;  /* 0x000000e000e57202 */ /* 0x000fe20000000f00 */
[----:B------:R-:W0:Y:S01]  /*6ca0*/  MUFU.EX2 R2, R2 ;  /* 0x0000000200027308 */ /* 0x000e220000000800 */
[----:B------:R-:W-:Y:S02]  /*6cb0*/  F2FP.F16.F32.PACK_AB R24, R221, R217 ;  /* 0x000000d9dd18723e */ /* 0x000fe400000000ff */
[----:B------:R-:W-:Y:S02]  /*6cc0*/  F2FP.F16.F32.PACK_AB R30, R104, R101 ;  /* 0x00000065681e723e */ /* 0x000fe400000000ff */
[----:B------:R-:W-:-:S03]  /*6cd0*/  F2FP.F16.F32.PACK_AB R29, R132, R129 ;  /* 0x00000081841d723e */ /* 0x000fc600000000ff */
[----:B------:R-:W2:Y:S08]  /*6ce0*/  MUFU.EX2 R97, R97 ;  /* 0x0000006100617308 */ /* 0x000eb00000000800 */
[----:B------:R-:W3:Y:S08]  /*6cf0*/  MUFU.EX2 R133, R40 ;  /* 0x0000002800857308 */ /* 0x000ef00000000800 */
[----:B------:R-:W-:Y:S08]  /*6d00*/  MUFU.EX2 R137, R110 ;  /* 0x0000006e00897308 */ /* 0x000ff00000000800 */
        /* <DEDUP_REMOVED lines=8> */
[----:B------:R-:W1:Y:S08]  /*6d90*/  MUFU.EX2 R245, R245 ;  /* 0x000000f500f57308 */ /* 0x000e700000000800 */
[----:B------:R-:W1:Y:S08]  /*6da0*/  MUFU.EX2 R244, R244 ;  /* 0x000000f400f47308 */ /* 0x000e700000000800 */
[----:B------:R-:W1:Y:S08]  /*6db0*/  MUFU.EX2 R144, R144 ;  /* 0x0000009000907308 */ /* 0x000e700000000800 */
        /* <DEDUP_REMOVED lines=24> */
[----:B------:R-:W1:Y:S08]  /*6f40*/  MUFU.EX2 R134, R43 ;  /* 0x0000002b00867308 */ /* 0x000e700000000800 */
[----:B------:R1:W-:Y:S08]  /*6f50*/  MUFU.EX2 R135, R46 ;  /* 0x0000002e00877308 */ /* 0x0003f00000000800 */
        /* <DEDUP_REMOVED lines=8> */
[----:B------:R1:W1:Y:S08]  /*6fe0*/  MUFU.EX2 R151, R63 ;  /* 0x0000003f00977308 */ /* 0x0002700000000800 */
[----:B------:R1:W-:Y:S08]  /*6ff0*/  MUFU.EX2 R226, R66 ;  /* 0x0000004200e27308 */ /* 0x0003f00000000800 */
[----:B------:R-:W1:Y:S08]  /*7000*/  MUFU.EX2 R228, R67 ;  /* 0x0000004300e47308 */ /* 0x000e700000000800 */
[----:B------:R-:W-:Y:S08]  /*7010*/  MUFU.EX2 R223, R223 ;  /* 0x000000df00df7308 */ /* 0x000ff00000000800 */
        /* <DEDUP_REMOVED lines=8> */
[----:B------:R-:W1:Y:S01]  /*70a0*/  MUFU.EX2 R129, R87 ;  /* 0x0000005700817308 */ /* 0x000e620000000800 */
[----:B----4-:R-:W-:Y:S01]  /*70b0*/  FADD R35, R52, R33 ;  /* 0x0000002134237221 */ /* 0x010fe20000000000 */
[----:B0-----:R-:W-:-:S03]  /*70c0*/  FMUL R184, R184, R2 ;  /* 0x00000002b8b87220 */ /* 0x001fc60000400000 */
[----:B------:R-:W-:Y:S01]  /*70d0*/  FADD R132, R39, R35 ;  /* 0x0000002327847221 */ /* 0x000fe20000000000 */
[-C--:B------:R-:W-:Y:S01]  /*70e0*/  FMUL R185, R185, R2.reuse ;  /* 0x00000002b9b97220 */ /* 0x080fe20000400000 */
        /* <DEDUP_REMOVED lines=12> */
[----:B------:R-:W-:Y:S01]  /*71b0*/  FMUL R212, R212, R2 ;  /* 0x00000002d4d47220 */ /* 0x000fe20000400000 */
[-C--:B--2---:R-:W-:Y:S01]  /*71c0*/  FMUL R186, R186, R97.reuse ;  /* 0x00000061baba7220 */ /* 0x084fe20000400000 */
        /* <DEDUP_REMOVED lines=29> */
[-C--:B---3--:R-:W-:Y:S01]  /*73a0*/  FMUL R154, R154, R133.reuse ;  /* 0x000000859a9a7220 */ /* 0x088fe20000400000 */
        /* <DEDUP_REMOVED lines=14> */
[----:B------:R-:W-:Y:S01]  /*7490*/  FMUL R213, R213, R2 ;  /* 0x00000002d5d57220 */ /* 0x000fe20000400000 */
[----:B------:R-:W-:Y:S01]  /*74a0*/  FMUL R215, R215, R97 ;  /* 0x00000061d7d77220 */ /* 0x000fe20000400000 */
[----:B------:R-:W-:Y:S01]  /*74b0*/  FMUL R181, R181, R130 ;  /* 0x00000082b5b57220 */ /* 0x000fe20000400000 */
[----:B------:R-:W-:Y:S01]  /*74c0*/  FMUL R183, R183, R133 ;  /* 0x00000085b7b77220 */ /* 0x000fe20000400000 */
[----:B------:R-:W-:Y:S01]  /*74d0*/  F2FP.F16.F32.PACK_AB R33, R44, R41 ;  /* 0x000000292c21723e */ /* 0x000fe200000000ff */
[----:B------:R-:W-:Y:S01]  /*74e0*/  FADD R132, R42, R132 ;  /* 0x000000842a847221 */ /* 0x000fe20000000000 */
[----:B------:R-:W-:-:S02]  /*74f0*/  F2FP.F16.F32.PACK_AB R35, R48, R45 ;  /* 0x0000002d3023723e */ /* 0x000fc400000000ff */
[----:B------:R-:W-:Y:S02]  /*7500*/  F2FP.F16.F32.PACK_AB R37, R52, R49 ;  /* 0x000000313425723e */ /* 0x000fe400000000ff */
[----:B------:R-:W-:Y:S02]  /*7510*/  F2FP.F16.F32.PACK_AB R39, R42, R39 ;  /* 0x000000272a27723e */ /* 0x000fe400000000ff */
[----:B------:R-:W-:Y:S02]  /*7520*/  F2FP.F16.F32.PACK_AB R26, R225, R218 ;  /* 0x000000dae11a723e */ /* 0x000fe400000000ff */
[----:B------:R-:W-:Y:S02]  /*7530*/  F2FP.F16.F32.PACK_AB R32, R241, R240 ;  /* 0x000000f0f120723e */ /* 0x000fe400000000ff */
[----:B------:R-:W-:Y:S02]  /*7540*/  F2FP.F16.F32.PACK_AB R34, R243, R242 ;  /* 0x000000f2f322723e */ /* 0x000fe400000000ff */
[----:B------:R-:W-:-:S02]  /*7550*/  F2FP.F16.F32.PACK_AB R40, R227, R229 ;  /* 0x000000e5e328723e */ /* 0x000fc400000000ff */
[----:B------:R-:W-:Y:S02]  /*7560*/  F2FP.F16.F32.PACK_AB R42, R236, R238 ;  /* 0x000000eeec2a723e */ /* 0x000fe400000000ff */
[----:B------:R-:W-:Y:S02]  /*7570*/  F2FP.F16.F32.PACK_AB R44, R232, R234 ;  /* 0x000000eae82c723e */ /* 0x000fe400000000ff */
[----:B-1----:R-:W-:Y:S02]  /*7580*/  F2FP.F16.F32.PACK_AB R46, R249, R248 ;  /* 0x000000f8f92e723e */ /* 0x002fe400000000ff */
[----:B------:R-:W-:Y:S02]  /*7590*/  F2FP.F16.F32.PACK_AB R48, R251, R250 ;  /* 0x000000fafb30723e */ /* 0x000fe400000000ff */
[----:B------:R-:W-:Y:S02]  /*75a0*/  F2FP.F16.F32.PACK_AB R50, R17, R0 ;  /* 0x000000001132723e */ /* 0x000fe400000000ff */
        /* <DEDUP_REMOVED lines=41> */
[----:B------:R-:W-:Y:S01]  /*7840*/  F2FP.F16.F32.PACK_AB R87, R129, R125 ;  /* 0x0000007d8157723e */ /* 0x000fe200000000ff */
[----:B------:R-:W-:Y:S06]  /*7850*/  BAR.SYNC.DEFER_BLOCKING 0x0 ;  /* 0x0000000000007b1d */ /* 0x000fec0000010000 */
[----:B------:R-:W-:-:S06]  /*7860*/  WARPGROUP.ARRIVE ;  /* 0x00000000000079c5 */ /* 0x000fcc0000000000 */
[----:B------:R-:W-:Y:S04]  /*7870*/  HGMMA.64x64x16.F32 R184, R24, gdesc[UR12], R184 ;  /* 0x00e0000c18b87df0 */ /* 0x000fe800087008b8 */
        /* <DEDUP_REMOVED lines=8> */
[----:B------:R-:W-:Y:S01]  /*7900*/  HGMMA.64x64x16.F32 R152, R36, gdesc[UR8], R152 ;  /* 0x00e0000824987df0 */ /* 0x000fe20008700898 */
[----:B------:R-:W-:-:S04]  /*7910*/  FADD R100, R229, R100 ;  /* 0x00000064e5647221 */ /* 0x000fc80000000000 */
[----:B------:R-:W-:-:S04]  /*7920*/  FADD R100, R227, R100 ;  /* 0x00000064e3647221 */ /* 0x000fc80000000000 */
[----:B------:R-:W-:-:S04]  /*7930*/  FADD R100, R238, R100 ;  /* 0x00000064ee647221 */ /* 0x000fc80000000000 */
[----:B------:R-:W-:Y:S01]  /*7940*/  FADD R100, R236, R100 ;  /* 0x00000064ec647221 */ /* 0x000fe20000000000 */
[----:B------:R-:W-:Y:S03]  /*7950*/  HGMMA.64x64x16.F32 R152, R64, gdesc[UR20], R152 ;  /* 0x00e0001440987df0 */ /* 0x000fe60008700898 */
[----:B------:R-:W-:Y:S01]  /*7960*/  FADD R100, R234, R100 ;  /* 0x00000064ea647221 */ /* 0x000fe20000000000 */
[----:B------:R-:W-:-:S03]  /*7970*/  FADD R120, R141, R120 ;  /* 0x000000788d787221 */ /* 0x000fc60000000000 */
[----:B------:R-:W-:Y:S01]  /*7980*/  FADD R100, R232, R100 ;  /* 0x00000064e8647221 */ /* 0x000fe20000000000 */
[----:B------:R-:W-:-:S03]  /*7990*/  FADD R120, R140, R120 ;  /* 0x000000788c787221 */ /* 0x000fc60000000000 */
[----:B------:R-:W-:Y:S01]  /*79a0*/  FADD R100, R248, R100 ;  /* 0x00000064f8647221 */ /* 0x000fe20000000000 */
[----:B------:R-:W-:Y:S01]  /*79b0*/  FADD R120, R137, R120 ;  /* 0x0000007889787221 */ /* 0x000fe20000000000 */
[----:B------:R1:W5:Y:S02]  /*79c0*/  LDL.LU R248, [R1+0x218] ;  /* 0x0002180001f87983 */ /* 0x0003640000300800 */
        /* <DEDUP_REMOVED lines=11> */
[----:B------:R-:W2:Y:S02]  /*7a80*/  LDL.LU R0, [R1+0x208] ;  /* 0x0002080001007983 */ /* 0x000ea40000300800 */
[----:B------:R-:W-:Y:S01]  /*7a90*/  FADD R100, R17, R100 ;  /* 0x0000006411647221 */ /* 0x000fe20000000000 */
[----:B------:R-:W-:Y:S01]  /*7aa0*/  FADD R120, R11, R120 ;  /* 0x000000780b787221 */ /* 0x000fe20000000000 */
[----:B------:R-:W3:Y:S02]  /*7ab0*/  LDL.LU R17, [R1+0x204] ;  /* 0x0002040001117983 */ /* 0x000ee40000300800 */
[----:B------:R-:W-:Y:S01]  /*7ac0*/  FADD R100, R18, R100 ;  /* 0x0000006412647221 */ /* 0x000fe20000000000 */
[----:B------:R-:W-:Y:S01]  /*7ad0*/  FADD R120, R12, R120 ;  /* 0x000000780c787221 */ /* 0x000fe20000000000 */
[----:B------:R-:W4:Y:S02]  /*7ae0*/  LDL.LU R18, [R1+0x200] ;  /* 0x0002000001127983 */ /* 0x000f240000300800 */
[----:B------:R-:W-:Y:S01]  /*7af0*/  FADD R100, R20, R100 ;  /* 0x0000006414647221 */ /* 0x000fe20000000000 */
[----:B------:R-:W-:Y:S01]  /*7b00*/  FADD R120, R13, R120 ;  /* 0x000000780d787221 */ /* 0x000fe20000000000 */
[----:B------:R-:W2:Y:S01]  /*7b10*/  LDL.LU R20, [R1+0x1fc] ;  /* 0x0001fc0001147983 */ /* 0x000ea20000300800 */
[----:B------:R-:W-:Y:S01]  /*7b20*/  HGMMA.64x64x16.F32 R152, R68, gdesc[UR16], R152 ;  /* 0x00e0001044987df0 */ /* 0x000fe20008700898 */
[----:B------:R-:W-:Y:S01]  /*7b30*/  FADD R100, R21, R100 ;  /* 0x0000006415647221 */ /* 0x000fe20000000000 */
[----:B------:R-:W-:Y:S01]  /*7b40*/  FADD R120, R14, R120 ;  /* 0x000000780e787221 */ /* 0x000fe20000000000 */
[----:B------:R-:W2:Y:S02]  /*7b50*/  LDL.LU R21, [R1+0x1f8] ;  /* 0x0001f80001157983 */ /* 0x000ea40000300800 */
[----:B------:R-:W-:-:S02]  /*7b60*/  FADD R100, R219, R100 ;  /* 0x00000064db647221 */ /* 0x000fc40000000000 */
[----:B------:R-:W2:Y:S04]  /*7b70*/  LDL.LU R219, [R1+0x1f4] ;  /* 0x0001f40001db7983 */ /* 0x000ea80000300800 */
[----:B------:R-:W2:Y:S01]  /*7b80*/  LDL R14, [R1+0x1f0] ;  /* 0x0001f000010e7983 */ /* 0x000ea20000100800 */
[----:B------:R-:W-:Y:S01]  /*7b90*/  HGMMA.64x64x16.F32 R152, R72, gdesc[UR24], R152 ;  /* 0x00e0001848987df0 */ /* 0x000fe20008700898 */
[----:B------:R-:W-:Y:S01]  /*7ba0*/  FADD R128, R98, R128 ;  /* 0x0000008062807221 */ /* 0x000fe20000000000 */
[----:B------:R-:W-:-:S03]  /*7bb0*/  FADD R132, R131, R132 ;  /* 0x0000008483847221 */ /* 0x000fc60000000000 */
[----:B------:R-:W-:Y:S01]  /*7bc0*/  FADD R128, R99, R128 ;  /* 0x0000008063807221 */ /* 0x000fe20000000000 */
[----:B------:R-:W-:-:S03]  /*7bd0*/  FADD R132, R134, R132 ;  /* 0x0000008486847221 */ /* 0x000fc60000000000 */
[----:B------:R-:W-:Y:S01]  /*7be0*/  FADD R128, R102, R128 ;  /* 0x0000008066807221 */ /* 0x000fe20000000000 */
[----:B------:R-:W-:Y:S01]  /*7bf0*/  FADD R132, R135, R132 ;  /* 0x0000008487847221 */ /* 0x000fe20000000000 */
[----:B------:R-:W-:Y:S02]  /*7c00*/  HGMMA.64x64x16.F32 R152, R76, gdesc[UR28], R152 ;  /* 0x00e0001c4c987df0 */ /* 0x000fe40008700898 */
[----:B------:R-:W-:Y:S01]  /*7c10*/  FADD R128, R103, R128 ;  /* 0x0000008067807221 */ /* 0x000fe20000000000 */
[----:B------:R-:W-:-:S03]  /*7c20*/  FADD R132, R138, R132 ;  /* 0x000000848a847221 */ /* 0x000fc60000000000 */
        /* <DEDUP_REMOVED lines=13> */
[----:B------:R-:W-:Y:S01]  /*7d00*/  FADD R132, R150, R132 ;  /* 0x0000008496847221 */ /* 0x000fe20000000000 */
[----:B------:R-:W-:Y:S02]  /*7d10*/  FADD R120, R15, R120 ;  /* 0x000000780f787221 */ /* 0x000fe40000000000 */
[----:B------:R-:W-:Y:S01]  /*7d20*/  FADD R128, R112, R128 ;  /* 0x0000008070807221 */ /* 0x000fe20000000000 */
[----:B------:R-:W-:Y:S01]  /*7d30*/  FADD R132, R151, R132 ;  /* 0x0000008497847221 */ /* 0x000fe20000000000 */
[----:B------:R-:W-:Y:S01]  /*7d40*/  FADD R120, R16, R120 ;  /* 0x0000007810787221 */ /* 0x000fe20000000000 */
[----:B------:R-:W-:Y:S01]  /*7d50*/  FADD R100, R252, R100 ;  /* 0x00000064fc647221 */ /* 0x000fe20000000000 */
[----:B------:R-:W-:Y:S01]  /*7d60*/  FADD R128, R113, R128 ;  /* 0x0000008071807221 */ /* 0x000fe20000000000 */
[----:B------:R-:W-:Y:S01]  /*7d70*/  HGMMA.64x64x16.F32 R152, R80, gdesc[UR32], R152 ;  /* 0x00e0002050987df0 */ /* 0x000fe20008700898 */
[----:B------:R-:W-:Y:S01]  /*7d80*/  FADD R132, R226, R132 ;  /* 0x00000084e2847221 */ /* 0x000fe20000000000 */
[----:B------:R-:W-:Y:S01]  /*7d90*/  FADD R120, R22, R120 ;  /* 0x0000007816787221 */ /* 0x000fe20000000000 */
[----:B------:R-:W-:Y:S01]  /*7da0*/  FADD R128, R114, R128 ;  /* 0x0000008072807221 */ /* 0x000fe20000000000 */
[----:B------:R-:W0:Y:S01]  /*7db0*/  LDC R15, c[0x0][0x280] ;  /* 0x0000a000ff0f7b82 */ /* 0x000e220000000800 */
[----:B------:R-:W-:Y:S01]  /*7dc0*/  FADD R132, R228, R132 ;  /* 0x00000084e4847221 */ /* 0x000fe20000000000 */
[----:B------:R-:W-:Y:S01]  /*7dd0*/  FADD R120, R23, R120 ;  /* 0x0000007817787221 */ /* 0x000fe20000000000 */
[----:B------:R-:W-:-:S02]  /*7de0*/  FADD R128, R115, R128 ;  /* 0x0000008073807221 */ /* 0x000fc40000000000 */
[----:B------:R-:W-:Y:S01]  /*7df0*/  FADD R132, R223, R132 ;  /* 0x00000084df847221 */ /* 0x000fe20000000000 */
[----:B------:R-:W-:Y:S01]  /*7e00*/  FADD R120, R88, R120 ;  /* 0x0000007858787221 */ /* 0x000fe20000000000 */
[----:B------:R-:W-:Y:S02]  /*7e10*/  FADD R128, R116, R128 ;  /* 0x0000008074807221 */ /* 0x000fe40000000000 */
        /* <DEDUP_REMOVED lines=31> */
[----:B------:R-:W-:-:S02]  /*8010*/  FADD R132, R129, R132 ;  /* 0x0000008481847221 */ /* 0x000fc40000000000 */
[----:B------:R-:W1:Y:S04]  /*8020*/  SHFL.BFLY PT, R8, R100, 0x2, 0x1f ;  /* 0x0c401f0064087f89 */ /* 0x000e6800000e0000 */
[----:B------:R-:W0:Y:S01]  /*8030*/  SHFL.BFLY PT, R9, R120, 0x2, 0x1f ;  /* 0x0c401f0078097f89 */ /* 0x000e2200000e0000 */
[----:B------:R-:W-:Y:S03]  /*8040*/  HGMMA.64x64x16.F32 R152, R84, gdesc[UR36], R152, gsb0 ;  /* 0x00e0002454987df0 */ /* 0x000fe60008000898 */
[----:B------:R-:W0:Y:S04]  /*8050*/  SHFL.BFLY PT, R7, R128, 0x2, 0x1f ;  /* 0x0c401f0080077f89 */ /* 0x000e2800000e0000 */
[----:B------:R-:W0:Y:S01]  /*8060*/  SHFL.BFLY PT, R6, R132, 0x2, 0x1f ;  /* 0x0c401f0084067f89 */ /* 0x000e2200000e0000 */
[----:B-1----:R-:W-:Y:S01]  /*8070*/  FADD R8, R100, R8 ;  /* 0x0000000864087221 */ /* 0x002fe20000000000 */
[----:B0-----:R-:W-:-:S04]  /*8080*/  FADD R9, R120, R9 ;  /* 0x0000000978097221 */ /* 0x001fc80000000000 */
[----:B------:R-:W0:Y:S04]  /*8090*/  SHFL.BFLY PT, R10, R8, 0x1, 0x1f ;  /* 0x0c201f00080a7f89 */ /* 0x000e2800000e0000 */
[----:B------:R-:W1:Y:S01]  /*80a0*/  SHFL.BFLY PT, R11, R9, 0x1, 0x1f ;  /* 0x0c201f00090b7f89 */ /* 0x000e6200000e0000 */
[----:B------:R-:W-:Y:S01]  /*80b0*/  FADD R7, R128, R7 ;  /* 0x0000000780077221 */ /* 0x000fe20000000000 */
[----:B------:R-:W-:-:S04]  /*80c0*/  FADD R6, R132, R6 ;  /* 0x0000000684067221 */ /* 0x000fc80000000000 */
[----:B------:R-:W2:Y:S04]  /*80d0*/  SHFL.BFLY PT, R12, R7, 0x1, 0x1f ;  /* 0x0c201f00070c7f89 */ /* 0x000ea800000e0000 */
[----:B------:R-:W2:Y:S01]  /*80e0*/  SHFL.BFLY PT, R13, R6, 0x1, 0x1f ;  /* 0x0c201f00060d7f89 */ /* 0x000ea200000e0000 */
[----:B------:R-:W-:-:S06]  /*80f0*/  UIADD3 UR4, UR4, 0x80, URZ ;  /* 0x0000008004047890 */ /* 0x000fcc000fffe03f */
[----:B------:R-:W-:Y:S01]  /*8100*/  ISETP.LE.AND P0, PT, R15, UR4, PT ;  /* 0x000000040f007c0c */ /* 0x000fe2000bf03270 */
[----:B0-----:R-:W-:Y:S01]  /*8110*/  FADD R10, R8, R10 ;  /* 0x0000000a080a7221 */ /* 0x001fe20000000000 */
[----:B-1----:R-:W-:Y:S01]  /*8120*/  FADD R11, R9, R11 ;  /* 0x0000000b090b7221 */ /* 0x002fe20000000000 */
[----:B------:R-:W-:Y:S02]  /*8130*/  MOV R8, R19 ;  /* 0x0000001300087202 */ /* 0x000fe40000000f00 */
[----:B---3--:R-:W-:Y:S01]  /*8140*/  FFMA R17, R2, R17, R10 ;  /* 0x0000001102117223 */ /* 0x008fe2000000000a */
[----:B----4-:R-:W-:Y:S01]  /*8150*/  FFMA R18, R97, R18, R11 ;  /* 0x0000001261127223 */ /* 0x010fe2000000000b */
[----:B--2---:R-:W-:Y:S02]  /*8160*/  LEA R0, R219, R0, 0x7 ;  /* 0x00000000db007211 */ /* 0x004fe400078e38ff */
[----:B------:R-:W-:Y:S01]  /*8170*/  LEA R3, R14, R3, 0x7 ;  /* 0x000000030e037211 */ /* 0x000fe200078e38ff */
[----:B------:R-:W-:Y:S01]  /*8180*/  FADD R12, R7, R12 ;  /* 0x0000000c070c7221 */ /* 0x000fe20000000000 */
[----:B------:R-:W-:Y:S01]  /*8190*/  FADD R13, R6, R13 ;  /* 0x0000000d060d7221 */ /* 0x000fe20000000000 */
[----:B------:R-:W-:-:S02]  /*81a0*/  MOV R6, R19 ;  /* 0x0000001300067202 */ /* 0x000fc40000000f00 */
[----:B------:R-:W-:Y:S01]  /*81b0*/  FFMA R20, R130, R20, R12 ;  /* 0x0000001482147223 */ /* 0x000fe2000000000c */
[----:B------:R-:W-:Y:S01]  /*81c0*/  MOV R7, R127 ;  /* 0x0000007f00077202 */ /* 0x000fe20000000f00 */
[----:B------:R-:W-:Y:S01]  /*81d0*/  FFMA R21, R133, R21, R13 ;  /* 0x0000001585157223 */ /* 0x000fe2000000000d */
[----:B------:R-:W-:Y:S02]  /*81e0*/  MOV R216, R127 ;  /* 0x0000007f00d87202 */ /* 0x000fe40000000f00 */
[----:B------:R-:W-:Y:S02]  /*81f0*/  MOV R19, R4 ;  /* 0x0000000400137202 */ /* 0x000fe40000000f00 */
[----:B------:R-:W-:Y:S01]  /*8200*/  MOV R2, R5 ;  /* 0x0000000500027202 */ /* 0x000fe20000000f00 */
[----:B------:R-:W-:Y:S02]  /*8210*/  WARPGROUP.DEPBAR.LE gsb0, 0x0 ;  /* 0x00008000000079c5 */ /* 0x000fe40000010000 */
[----:B------:R-:W-:Y:S05]  /*8220*/  @!P0 BRA `(.L_x_1) ;  /* 0xffffffac00688947 */ /* 0x000fea000383ffff */
.L_x_0:
[----:B------:R-:W0:Y:S01]  /*8230*/  S2R R222, SR_TID.X ;  /* 0x0000000000de7919 */ /* 0x000e220000002100 */
[----:B------:R-:W-:Y:S01]  /*8240*/  MOV R40, R21 ;  /* 0x0000001500287202 */ /* 0x000fe20000000f00 */
[----:B------:R-:W-:Y:S01]  /*8250*/  FMUL R11, R166, 0.25 ;  /* 0x3e800000a60b7820 */ /* 0x000fe20000400000 */
[----:B------:R-:W-:Y:S01]  /*8260*/  MOV R25, R20 ;  /* 0x0000001400197202 */ /* 0x000fe20000000f00 */
[----:B------:R-:W-:Y:S01]  /*8270*/  FMUL R12, R175, 0.25 ;  /* 0x3e800000af0c7820 */ /* 0x000fe20000400000 */
[----:B------:R-:W-:Y:S01]  /*8280*/  FSETP.GT.AND P3, PT, |R40|, 8.50705917302346158658e+37, PT ;  /* 0x7e8000002800780b */ /* 0x000fe20003f64200 */
[----:B------:R-:W-:Y:S01]  /*8290*/  BAR.SYNC.DEFER_BLOCKING 0x0 ;  /* 0x0000000000007b1d */ /* 0x000fe20000010000 */
[----:B------:R-:W-:Y:S02]  /*82a0*/  FSETP.GT.AND P1, PT, |R25|, 8.50705917302346158658e+37, PT ;  /* 0x7e8000001900780b */ /* 0x000fe40003f24200 */
[----:B------:R-:W-:Y:S02]  /*82b0*/  MOV R79, R18 ;  /* 0x00000012004f7202 */ /* 0x000fe40000000f00 */
[----:B------:R-:W-:Y:S01]  /*82c0*/  MOV R56, R17 ;  /* 0x0000001100387202 */ /* 0x000fe20000000f00 */
[----:B------:R-:W-:Y:S01]  /*82d0*/  ULDC.64 UR4, c[0x0][0x270] ;  /* 0x00009c0000047ab9 */ /* 0x000fe20000000a00 */
[----:B------:R-:W-:Y:S01]  /*82e0*/  FSETP.GT.AND P2, PT, |R79|, 8.50705917302346158658e+37, PT ;  /* 0x7e8000004f00780b */ /* 0x000fe20003f44200 */
[----:B------:R-:W1:Y:S01]  /*82f0*/  S2R R218, SR_CTAID.X ;  /* 0x0000000000da7919 */ /* 0x000e620000002500 */
[----:B------:R-:W-:Y:S01]  /*8300*/  FSEL R166, R11, R166, P3 ;  /* 0x000000a60ba67208 */ /* 0x000fe20001800000 */
[----:B------:R-:W-:Y:S01]  /*8310*/  FMUL R11, R154, 0.25 ;  /* 0x3e8000009a0b7820 */ /* 0x000fe20000400000 */
[----:B------:R-:W-:Y:S01]  /*8320*/  FSETP.GT.AND P0, PT, |R56|, 8.50705917302346158658e+37, PT ;  /* 0x7e8000003800780b */ /* 0x000fe20003f04200 */
[----:B------:R-:W-:Y:S01]  /*8330*/  UIMAD UR4, UR6, UR4, URZ ;  /* 0x00000004060472a4 */ /* 0x000fe2000f8e023f */
[----:B------:R-:W-:Y:S01]  /*8340*/  FSEL R28, R12, R175, P3 ;  /* 0x000000af0c1c7208 */ /* 0x000fe20001800000 */
[----:B------:R-:W-:Y:S01]  /*8350*/  FMUL R12, R155, 0.25 ;  /* 0x3e8000009b0c7820 */ /* 0x000fe20000400000 */
[----:B------:R-:W-:Y:S01]  /*8360*/  FSEL R154, R11, R154, P3 ;  /* 0x0000009a0b9a7208 */ /* 0x000fe20001800000 */
[----:B------:R-:W-:Y:S01]  /*8370*/  FMUL R11, R156, 0.25 ;  /* 0x3e8000009c0b7820 */ /* 0x000fe20000400000 */
[----:B------:R-:W-:-:S02]  /*8380*/  FSETP.GEU.AND P4, PT, R56, 1.175494350822287508e-38, PT ;  /* 0x008000003800780b */ /* 0x000fc40003f8e000 */
[----:B------:R-:W-:Y:S01]  /*8390*/  FSEL R52, R12, R155, P3 ;  /* 0x0000009b0c347208 */ /* 0x000fe20001800000 */
[----:B------:R-:W-:Y:S01]  /*83a0*/  FMUL R12, R165, 0.25 ;  /* 0x3e800000a50c7820 */ /* 0x000fe20000400000 */
[----:B------:R-:W-:Y:S01]  /*83b0*/  FSEL R156, R11, R156, P1 ;  /* 0x0000009c0b9c7208 */ /* 0x000fe20000800000 */
[----:B------:R-:W-:Y:S01]  /*83c0*/  FMUL R11, R202, 0.25 ;  /* 0x3e800000ca0b7820 */ /* 0x000fe20000400000 */
[----:B------:R-:W-:Y:S02]  /*83d0*/  FSETP.GEU.AND P6, PT, R79, 1.175494350822287508e-38, PT ;  /* 0x008000004f00780b */ /* 0x000fe40003fce000 */
[----:B------:R-:W-:Y:S01]  /*83e0*/  FSEL R44, R12, R165, P1 ;  /* 0x000000a50c2c7208 */ /* 0x000fe20000800000 */
[----:B------:R-:W-:Y:S01]  /*83f0*/  FMUL R12, R211, 0.25 ;  /* 0x3e800000d30c7820 */ /* 0x000fe20000400000 */
[C---:B0-----:R-:W-:Y:S02]  /*8400*/  SHF.L.U32 R0, R222.reuse, 0x4, RZ ;  /* 0x00000004de007819 */ /* 0x041fe400000006ff */
[----:B------:R-:W-:-:S02]  /*8410*/  SHF.L.U32 R3, R222, 0x7, RZ ;  /* 0x00000007de037819 */ /* 0x000fc400000006ff */
[C---:B------:R-:W-:Y:S02]  /*8420*/  SHF.L.U32 R6, R222.reuse, 0x2, RZ ;  /* 0x00000002de067819 */ /* 0x040fe400000006ff */
[----:B------:R-:W-:Y:S02]  /*8430*/  SHF.L.U32 R2, R222, 0x3, RZ ;  /* 0x00000003de027819 */ /* 0x000fe400000006ff */
[----:B------:R-:W-:Y:S02]  /*8440*/  LOP3.LUT R0, R0, 0xf0, RZ, 0xc0, !PT ;  /* 0x000000f000007812 */ /* 0x000fe400078ec0ff */
[----:B------:R-:W-:Y:S02]  /*8450*/  LOP3.LUT R3, R3, 0x800, RZ, 0xc0, !PT ;  /* 0x0000080003037812 */ /* 0x000fe400078ec0ff */
[----:B------:R-:W-:Y:S02]  /*8460*/  LOP3.LUT R9, R6, 0x3c0, RZ, 0xc0, !PT ;  /* 0x000003c006097812 */ /* 0x000fe400078ec0ff */
[----:B------:R-:W-:-:S02]  /*8470*/  LOP3.LUT R6, R2, 0x38, RZ, 0xc0, !PT ;  /* 0x0000003802067812 */ /* 0x000fc400078ec0ff */
[----:B------:R-:W-:Y:S02]  /*8480*/  IADD3 R3, R3, UR7, R0 ;  /* 0x0000000703037c10 */ /* 0x000fe4000fffe000 */
[----:B------:R-:W-:Y:S02]  /*8490*/  LOP3.LUT R2, R2, 0x700, RZ, 0xc0, !PT ;  /* 0x0000070002027812 */ /* 0x000fe400078ec0ff */
[----:B------:R-:W-:Y:S02]  /*84a0*/  SHF.R.U32.HI R10, RZ, 0x1, R222 ;  /* 0x00000001ff0a7819 */ /* 0x000fe400000116de */
[----:B------:R-:W-:Y:S01]  /*84b0*/  IADD3 R2, R2, R3, RZ ;  /* 0x0000000302027210 */ /* 0x000fe20007ffe0ff */
[----:B------:R-:W-:Y:S01]  /*84c0*/  FMUL R3, R182, 0.25 ;  /* 0x3e800000b6037820 */ /* 0x000fe20000400000 */
[----:B------:R-:W-:Y:S01]  /*84d0*/  IADD3 R9, R9, UR7, R6 ;  /* 0x0000000709097c10 */ /* 0x000fe2000fffe006 */
[----:B------:R-:W-:Y:S01]  /*84e0*/  FMUL R6, R183, 0.25 ;  /* 0x3e800000b7067820 */ /* 0x000fe20000400000 */
[----:B------:R-:W-:Y:S01]  /*84f0*/  LOP3.LUT R0, R10, 0x4, RZ, 0xc0, !PT ;  /* 0x000000040a007812 */ /* 0x000fe200078ec0ff */
[----:B------:R-:W-:Y:S01]  /*8500*/  FMUL R10, R179, 0.25 ;  /* 0x3e800000b30a7820 */ /* 0x000fe20000400000 */
[----:B------:R-:W-:Y:S01]  /*8510*/  FSEL R182, R3, R182, P3 ;  /* 0x000000b603b67208 */ /* 0x000fe20001800000 */
[----:B------:R-:W-:Y:S01]  /*8520*/  FMUL R3, R174, 0.25 ;  /* 0x3e800000ae037820 */ /* 0x000fe20000400000 */
[----:B------:R-:W-:Y:S01]  /*8530*/  IADD3 R0, R0, R9, RZ ;  /* 0x0000000900007210 */ /* 0x000fe20007ffe0ff */
[----:B------:R-:W-:Y:S01]  /*8540*/  FMUL R9, R178, 0.25 ;  /* 0x3e800000b2097820 */ /* 0x000fe20000400000 */
[----:B------:R-:W-:Y:S01]  /*8550*/  FSEL R36, R6, R183, P3 ;  /* 0x000000b706247208 */ /* 0x000fe20001800000 */
        /* <DEDUP_REMOVED lines=96> */
[----:B------:R-:W-:Y:S01]  /*8b60*/  FMUL R3, R56, 8388608 ;  /* 0x4b00000038037820 */ /* 0x000fe20000400000 */
        /* <DEDUP_REMOVED lines=9> */
[----:B------:R-:W0:Y:S01]  /*8c00*/  LDC R177, c[0x0][0x278] ;  /* 0x00009e00ffb17b82 */ /* 0x000e220000000800 */
[----:B------:R-:W-:-:S02]  /*8c10*/  FSETP.GEU.AND P5, PT, R25, 1.175494350822287508e-38, PT ;  /* 0x008000001900780b */ /* 0x000fc40003fae000 */
[----:B------:R-:W-:Y:S02]  /*8c20*/  FSEL R72, R3, R56, !P4 ;  /* 0x0000003803487208 */ /* 0x000fe40006000000 */
[----:B------:R-:W-:Y:S01]  /*8c30*/  FSEL R191, R12, R191, P2 ;  /* 0x000000bf0cbf7208 */ /* 0x000fe20001000000 */
[----:B------:R-:W-:Y:S01]  /*8c40*/  FMUL R12, R193, 0.25 ;  /* 0x3e800000c10c7820 */ /* 0x000fe20000400000 */
[----:B------:R-:W-:Y:S02]  /*8c50*/  FSEL R74, R6, R79, !P6 ;  /* 0x0000004f064a7208 */ /* 0x000fe40007000000 */
[----:B------:R-:W-:Y:S02]  /*8c60*/  FSEL R9, RZ, -23, P6 ;  /* 0xc1b80000ff097808 */ /* 0x000fe40003000000 */
[----:B------:R-:W-:Y:S01]  /*8c70*/  FSEL R77, R11, R184, P0 ;  /* 0x000000b80b4d7208 */ /* 0x000fe20000000000 */
[C---:B------:R-:W-:Y:S01]  /*8c80*/  FMUL R11, R40.reuse, 8388608 ;  /* 0x4b000000280b7820 */ /* 0x040fe20000400000 */
[----:B------:R-:W-:-:S02]  /*8c90*/  FSETP.GEU.AND P6, PT, |R40|, 1.175494350822287508e-38, PT ;  /* 0x008000002800780b */ /* 0x000fc40003fce200 */
[----:B------:R-:W-:Y:S02]  /*8ca0*/  FSEL R3, RZ, -23, P4 ;  /* 0xc1b80000ff037808 */ /* 0x000fe40002000000 */
[----:B------:R-:W-:Y:S02]  /*8cb0*/  FSETP.GEU.AND P4, PT, R40, 1.175494350822287508e-38, PT ;  /* 0x008000002800780b */ /* 0x000fe40003f8e000 */
[----:B------:R-:W-:Y:S02]  /*8cc0*/  FSEL R81, R10, R25, !P5 ;  /* 0x000000190a517208 */ /* 0x000fe40006800000 */
[----:B------:R-:W-:Y:S02]  /*8cd0*/  IADD3 R6, R72, -0x3f3504f3, RZ ;  /* 0xc0cafb0d48067810 */ /* 0x000fe40007ffe0ff */
[----:B------:R-:W-:Y:S01]  /*8ce0*/  IADD3 R10, R74, -0x3f3504f3, RZ ;  /* 0xc0cafb0d4a0a7810 */ /* 0x000fe20007ffe0ff */
[----:B0-----:R-:W-:Y:S01]  /*8cf0*/  IMAD R85, R177, 0x16, RZ ;  /* 0x00000016b1557824 */ /* 0x001fe200078e02ff */
[----:B------:R-:W-:Y:S01]  /*8d00*/  FSEL R193, R12, R193, P0 ;  /* 0x000000c10cc17208 */ /* 0x000fe20000000000 */
[----:B------:R-:W-:Y:S01]  /*8d10*/  @!P6 FMUL R36, R36, 16777216 ;  /* 0x4b8000002424e820 */ /* 0x000fe20000400000 */
[----:B------:R-:W-:Y:S01]  /*8d20*/  FSEL R83, R11, R40, !P4 ;  /* 0x000000280b537208 */ /* 0x000fe20006000000 */
[----:B------:R-:W-:Y:S01]  /*8d30*/  @P3 FMUL R40, R40, 0.25 ;  /* 0x3e80000028283820 */ /* 0x000fe20000400000 */
[----:B------:R-:W-:Y:S01]  /*8d40*/  IADD3 R12, R81, -0x3f3504f3, RZ ;  /* 0xc0cafb0d510c7810 */ /* 0x000fe20007ffe0ff */
[----:B------:R-:W-:Y:S01]  /*8d50*/  @!P6 FMUL R182, R182, 16777216 ;  /* 0x4b800000b6b6e820 */ /* 0x000fe20000400000 */
[----:B------:R-:W-:Y:S01]  /*8d60*/  LOP3.LUT R6, R6, 0xff800000, RZ, 0xc0, !PT ;  /* 0xff80000006067812 */ /* 0x000fe200078ec0ff */
[----:B------:R-:W-:Y:S01]  /*8d70*/  @!P6 FMUL R40, R40, 16777216 ;  /* 0x4b8000002828e820 */ /* 0x000fe20000400000 */
[----:B------:R-:W-:Y:S01]  /*8d80*/  LOP3.LUT R11, R10, 0xff800000, RZ, 0xc0, !PT ;  /* 0xff8000000a0b7812 */ /* 0x000fe200078ec0ff */
[----:B------:R-:W-:Y:S01]  /*8d90*/  @!P6 FMUL R32, R32, 16777216 ;  /* 0x4b8000002020e820 */ /* 0x000fe20000400000 */
[----:B------:R-:W-:Y:S01]  /*8da0*/  LOP3.LUT R16, R12, 0xff800000, RZ, 0xc0, !PT ;  /* 0xff8000000c107812 */ /* 0x000fe200078ec0ff */
[----:B------:R-:W-:Y:S01]  /*8db0*/  @!P6 FMUL R178, R178, 16777216 ;  /* 0x4b800000b2b2e820 */ /* 0x000fe20000400000 */
[----:B------:R-:W-:Y:S01]  /*8dc0*/  I2FP.F32.S32 R10, R6 ;  /* 0x00000006000a7245 */ /* 0x000fe20000201400 */
[----:B------:R-:W-:Y:S01]  /*8dd0*/  @!P6 FMUL R28, R28, 16777216 ;  /* 0x4b8000001c1ce820 */ /* 0x000fe20000400000 */
[----:B------:R-:W-:Y:S01]  /*8de0*/  I2FP.F32.S32 R12, R11 ;  /* 0x0000000b000c7245 */ /* 0x000fe20000201400 */
[----:B------:R-:W-:Y:S01]  /*8df0*/  @!P6 FMUL R174, R174, 16777216 ;  /* 0x4b800000aeaee820 */ /* 0x000fe20000400000 */
[----:B------:R-:W-:Y:S01]  /*8e00*/  FSETP.GEU.AND P3, PT, |R25|, 1.175494350822287508e-38, PT ;  /* 0x008000001900780b */ /* 0x000fe20003f6e200 */
[----:B------:R-:W-:Y:S01]  /*8e10*/  FFMA.FTZ R3, R10, 1.1920928955078125e-07, R3 ;  /* 0x340000000a037823 */ /* 0x000fe20000010003 */
[----:B------:R-:W-:Y:S01]  /*8e20*/  IADD3 R14, R83, -0x3f3504f3, RZ ;  /* 0xc0cafb0d530e7810 */ /* 0x000fe20007ffe0ff */
[----:B------:R-:W-:Y:S01]  /*8e30*/  FFMA.FTZ R10, R12, 1.1920928955078125e-07, R9 ;  /* 0x340000000c0a7823 */ /* 0x000fe20000010009 */
[----:B------:R-:W-:Y:S01]  /*8e40*/  @P1 FMUL R25, R25, 0.25 ;  /* 0x3e80000019191820 */ /* 0x000fe20000400000 */
[----:B------:R-:W0:Y:S01]  /*8e50*/  MUFU.RCP R9, R40 ;  /* 0x0000002800097308 */ /* 0x000e220000001000 */
[----:B------:R-:W-:Y:S01]  /*8e60*/  LOP3.LUT R18, R14, 0xff800000, RZ, 0xc0, !PT ;  /* 0xff8000000e127812 */ /* 0x000fe200078ec0ff */
[----:B------:R-:W-:Y:S01]  /*8e70*/  @!P6 FMUL R26, R26, 16777216 ;  /* 0x4b8000001a1ae820 */ /* 0x000fe20000400000 */
[----:B------:R-:W-:Y:S01]  /*8e80*/  FSEL R15, RZ, -23, P4 ;  /* 0xc1b80000ff0f7808 */ /* 0x000fe20002000000 */
[----:B------:R-:W-:Y:S01]  /*8e90*/  @!P6 FMUL R170, R170, 16777216 ;  /* 0x4b800000aaaae820 */ /* 0x000fe20000400000 */
[----:B------:R-:W-:Y:S01]  /*8ea0*/  I2FP.F32.S32 R20, R18 ;  /* 0x0000001200147245 */ /* 0x000fe20000201400 */
[----:B------:R-:W-:Y:S01]  /*8eb0*/  @!P6 FMUL R30, R30, 16777216 ;  /* 0x4b8000001e1ee820 */ /* 0x000fe20000400000 */
        /* <DEDUP_REMOVED lines=8> */
[----:B------:R-:W-:Y:S01]  /*8f40*/  FFMA.FTZ R20, R20, 1.1920928955078125e-07, R15 ;  /* 0x3400000014147823 */ /* 0x000fe2000001000f */
[----:B------:R-:W-:Y:S01]  /*8f50*/  FSETP.GEU.AND P1, PT, |R79|, 1.175494350822287508e-38, PT ;  /* 0x008000004f00780b */ /* 0x000fe20003f2e200 */
[C---:B0-----:R-:W-:Y:S01]  /*8f60*/  FMUL R36, R9.reuse, R36 ;  /* 0x0000002409247220 */ /* 0x041fe20000400000 */
[C---:B------:R-:W-:Y:S01]  /*8f70*/  FMUL R37, R9.reuse, R182 ;  /* 0x000000b609257220 */ /* 0x040fe20000400000 */
        /* <DEDUP_REMOVED lines=13> */
[----:B------:R-:W-:Y:S01]  /*9050*/  FMUL R154, R9, R154 ;  /* 0x0000009a099a7220 */ /* 0x000fe20000400000 */
[----:B------:R-:W-:Y:S01]  /*9060*/  @P2 FMUL R79, R79, 0.25 ;  /* 0x3e8000004f4f2820 */ /* 0x000fe20000400000 */
[----:B------:R-:W0:Y:S01]  /*9070*/  MUFU.RCP R9, R25 ;  /* 0x0000001900097308 */ /* 0x000e220000001000 */
[C---:B------:R-:W-:Y:S01]  /*9080*/  FSETP.GEU.AND P2, PT, |R56|.reuse, 1.175494350822287508e-38, PT ;  /* 0x008000003800780b */ /* 0x040fe20003f4e200 */
[----:B------:R-:W-:Y:S01]  /*9090*/  @P0 FMUL R56, R56, 0.25 ;  /* 0x3e80000038380820 */ /* 0x000fe20000400000 */
[----:B------:R-:W-:Y:S01]  /*90a0*/  @!P3 FMUL R24, R24, 16777216 ;  /* 0x4b8000001818b820 */ /* 0x000fe20000400000 */
[----:B------:R-:W-:Y:S01]  /*90b0*/  @!P1 FMUL R79, R79, 16777216 ;  /* 0x4b8000004f4f9820 */ /* 0x000fe20000400000 */
[----:B------:R-:W-:Y:S01]  /*90c0*/  FSEL R13, RZ, -23, P5 ;  /* 0xc1b80000ff0d7808 */ /* 0x000fe20002800000 */
[----:B------:R-:W-:Y:S01]  /*90d0*/  @!P3 FMUL R22, R22, 16777216 ;  /* 0x4b8000001616b820 */ /* 0x000fe20000400000 */
[----:B------:R-:W-:Y:S01]  /*90e0*/  I2FP.F32.S32 R14, R16 ;  /* 0x00000010000e7245 */ /* 0x000fe20000201400 */
[----:B------:R-:W2:Y:S01]  /*90f0*/  MUFU.RCP R12, R79 ;  /* 0x0000004f000c7308 */ /* 0x000ea20000001000 */
        /* <DEDUP_REMOVED lines=8> */
[----:B0-----:R-:W-:Y:S01]  /*9180*/  FMUL R30, R9, R24 ;  /* 0x00000018091e7220 */ /* 0x001fe20000400000 */
[----:B------:R-:W-:Y:S01]  /*9190*/  @!P3 FMUL R168, R168, 16777216 ;  /* 0x4b800000a8a8b820 */ /* 0x000fe20000400000 */
[----:B------:R-:W0:Y:S01]  /*91a0*/  MUFU.RCP R24, R56 ;  /* 0x0000003800187308 */ /* 0x000e220000001000 */
        /* <DEDUP_REMOVED lines=11> */
[C---:B------:R-:W-:Y:S01]  /*9260*/  FMUL R34, R9.reuse, R22 ;  /* 0x0000001609227220 */ /* 0x040fe20000400000 */
[C---:B--2---:R-:W-:Y:S01]  /*9270*/  FMUL R13, R12.reuse, R187 ;  /* 0x000000bb0c0d7220 */ /* 0x044fe20000400000 */
[----:B------:R-:W-:Y:S01]  /*9280*/  FMUL R48, R12, R75 ;  /* 0x0000004b0c307220 */ /* 0x000fe20000400000 */
        /* <DEDUP_REMOVED lines=13> */
[----:B------:R-:W-:Y:S01]  /*9360*/  @!P1 FMUL R21, R21, 16777216 ;  /* 0x4b80000015159820 */ /* 0x000fe20000400000 */
[----:B------:R-:W-:Y:S01]  /*9370*/  FMUL R9, R9, R152 ;  /* 0x0000009809097220 */ /* 0x000fe20000400000 */
        /* <DEDUP_REMOVED lines=13> */
[C---:B0-----:R-:W-:Y:S01]  /*9450*/  FMUL R185, R24.reuse, R185 ;  /* 0x000000b918b97220 */ /* 0x041fe20000400000 */
[----:B------:R-:W-:Y:S01]  /*9460*/  FMUL R52, R24, R77 ;  /* 0x0000004d18347220 */ /* 0x000fe20000400000 */
[----:B------:R-:W-:Y:S01]  /*9470*/  @!P2 FMUL R49, R49, 16777216 ;  /* 0x4b8000003131a820 */ /* 0x000fe20000400000 */
[----:B------:R-:W-:Y:S01]  /*9480*/  IADD3 R6, R72, -R6, RZ ;  /* 0x8000000648067210 */ /* 0x000fe20007ffe0ff */
[----:B------:R-:W-:Y:S01]  /*9490*/  FMUL R46, R12, R21 ;  /* 0x000000150c2e7220 */ /* 0x000fe20000400000 */
[----:B------:R-:W-:Y:S01]  /*94a0*/  IADD3 R11, R74, -R11, RZ ;  /* 0x8000000b4a0b7210 */ /* 0x000fe20007ffe0ff */
[C---:B------:R-:W-:Y:S01]  /*94b0*/  FMUL R215, R12.reuse, R215 ;  /* 0x000000d70cd77220 */ /* 0x040fe20000400000 */
[----:B------:R-:W-:Y:S01]  /*94c0*/  F2FP.F16.F32.PACK_AB R13, R13, R48 ;  /* 0x000000300d0d723e */ /* 0x000fe200000000ff */
        /* <DEDUP_REMOVED lines=12> */
[----:B------:R-:W-:Y:S01]  /*9590*/  FMUL R48, R24, R49 ;  /* 0x0000003118307220 */ /* 0x000fe20000400000 */
[----:B------:R-:W-:Y:S01]  /*95a0*/  F2FP.F16.F32.PACK_AB R12, R185, R52 ;  /* 0x00000034b90c723e */ /* 0x000fe200000000ff */
[----:B------:R-:W-:Y:S01]  /*95b0*/  FADD R6, R6, -1 ;  /* 0xbf80000006067421 */ /* 0x000fe20000000000 */
[----:B------:R-:W-:Y:S01]  /*95c0*/  F2FP.F16.F32.PACK_AB R14, R14, R9 ;  /* 0x000000090e0e723e */ /* 0x000fe200000000ff */
[----:B------:R-:W-:Y:S01]  /*95d0*/  FADD R11, R11, -1 ;  /* 0xbf8000000b0b7421 */ /* 0x000fe20000000000 */
[----:B------:R-:W-:Y:S01]  /*95e0*/  F2FP.F16.F32.PACK_AB R15, R15, R154 ;  /* 0x0000009a0f0f723e */ /* 0x000fe200000000ff */
[----:B------:R-:W-:Y:S01]  /*95f0*/  @!P2 FMUL R213, R213, 16777216 ;  /* 0x4b800000d5d5a820 */ /* 0x000fe20000400000 */
[----:B------:R-:W-:Y:S01]  /*9600*/  MOV R49, 0x3dc6b27f ;  /* 0x3dc6b27f00317802 */ /* 0x000fe20000000f00 */
[----:B------:R-:W-:Y:S01]  /*9610*/  @!P2 FMUL R209, R209, 16777216 ;  /* 0x4b800000d1d1a820 */ /* 0x000fe20000400000 */
[----:B------:R-:W-:Y:S01]  /*9620*/  IADD3 R16, R81, -R16, RZ ;  /* 0x8000001051107210 */ /* 0x000fe20007ffe0ff */
[----:B------:R0:W-:Y:S01]  /*9630*/  STSM.16.M88.4 [R2], R12 ;  /* 0x0000000c02007844 */ /* 0x0001e20000000200 */
[----:B------:R-:W-:Y:S01]  /*9640*/  IADD3 R18, R83, -R18, RZ ;  /* 0x8000001253127210 */ /* 0x000fe20007ffe0ff */
[----:B------:R-:W-:Y:S01]  /*9650*/  FFMA.FTZ R9, R6, R49, -0.16845393180847167969 ;  /* 0xbe2c7f3006097423 */ /* 0x000fe20000010031 */
[----:B------:R-:W-:Y:S01]  /*9660*/  ISETP.GE.U32.AND P0, PT, R72, 0x7f800000, PT ;  /* 0x7f8000004800780c */ /* 0x000fe20003f06070 */
[----:B------:R-:W-:Y:S01]  /*9670*/  FADD R16, R16, -1 ;  /* 0xbf80000010107421 */ /* 0x000fe20000000000 */
[----:B------:R-:W-:Y:S01]  /*9680*/  ISETP.GE.U32.AND P5, PT, R81, 0x7f800000, PT ;  /* 0x7f8000005100780c */ /* 0x000fe20003fa6070 */
[----:B------:R-:W-:Y:S01]  /*9690*/  FFMA.FTZ R9, R6, R9, 0.1716887056827545166 ;  /* 0x3e2fcf2a06097423 */ /* 0x000fe20000010009 */
[----:B------:R-:W-:Y:S01]  /*96a0*/  FADD R18, R18, -1 ;  /* 0xbf80000012127421 */ /* 0x000fe20000000000 */
[----:B------:R-:W-:Y:S01]  /*96b0*/  ISETP.GE.U32.AND P1, PT, R74, 0x7f800000, PT ;  /* 0x7f8000004a00780c */ /* 0x000fe20003f26070 */
[----:B------:R-:W-:Y:S01]  /*96c0*/  @!P2 FMUL R53, R53, 16777216 ;  /* 0x4b8000003535a820 */ /* 0x000fe20000400000 */
[C---:B------:R-:W-:Y:S01]  /*96d0*/  FFMA.FTZ R9, R6.reuse, R9, -0.17900948226451873779 ;  /* 0xbe374e4306097423 */ /* 0x040fe20000010009 */
[----:B------:R-:W-:Y:S01]  /*96e0*/  ISETP.GE.U32.AND P4, PT, R83, 0x7f800000, PT ;  /* 0x7f8000005300780c */ /* 0x000fe20003f86070 */
[----:B------:R-:W-:Y:S01]  /*96f0*/  @!P2 FMUL R205, R205, 16777216 ;  /* 0x4b800000cdcda820 */ /* 0x000fe20000400000 */
[----:B------:R-:W-:Y:S01]  /*9700*/  @!P2 FMUL R57, R57, 16777216 ;  /* 0x4b8000003939a820 */ /* 0x000fe20000400000 */
[----:B------:R-:W-:Y:S01]  /*9710*/  FFMA.FTZ R9, R6, R9, 0.20512372255325317383 ;  /* 0x3e520bf406097423 */ /* 0x000fe20000010009 */
[----:B------:R-:W-:Y:S01]  /*9720*/  @!P2 FMUL R201, R201, 16777216 ;  /* 0x4b800000c9c9a820 */ /* 0x000fe20000400000 */
[CC--:B0-----:R-:W-:Y:S01]  /*9730*/  FFMA.FTZ R12, R11.reuse, R49.reuse, -0.16845393180847167969 ;  /* 0xbe2c7f300b0c7423 */ /* 0x0c1fe20000010031 */
[-C--:B------:R-:W-:Y:S01]  /*9740*/  FFMA.FTZ R13, R16, R49.reuse, -0.16845393180847167969 ;  /* 0xbe2c7f30100d7423 */ /* 0x080fe20000010031 */
[----:B------:R-:W-:Y:S01]  /*9750*/  FFMA.FTZ R15, R18, R49, -0.16845393180847167969 ;  /* 0xbe2c7f30120f7423 */ /* 0x000fe20000010031 */
[----:B------:R-:W-:Y:S01]  /*9760*/  FFMA.FTZ R9, R6, R9, -0.24046532809734344482 ;  /* 0xbe763c8b06097423 */ /* 0x000fe20000010009 */
[C---:B------:R-:W-:Y:S01]  /*9770*/  FFMA.FTZ R12, R11.reuse, R12, 0.1716887056827545166 ;  /* 0x3e2fcf2a0b0c7423 */ /* 0x040fe2000001000c */
[----:B------:R-:W-:Y:S01]  /*9780*/  FFMA.FTZ R13, R16, R13, 0.1716887056827545166 ;  /* 0x3e2fcf2a100d7423 */ /* 0x000fe2000001000d */
[----:B------:R-:W-:Y:S01]  /*9790*/  FFMA.FTZ R15, R18, R15, 0.1716887056827545166 ;  /* 0x3e2fcf2a120f7423 */ /* 0x000fe2000001000f */
[----:B------:R-:W-:Y:S01]  /*97a0*/  FFMA.FTZ R9, R6, R9, 0.28857114911079406738 ;  /* 0x3e93bf9906097423 */ /* 0x000fe20000010009 */
[C---:B------:R-:W-:Y:S01]  /*97b0*/  FFMA.FTZ R12, R11.reuse, R12, -0.17900948226451873779 ;  /* 0xbe374e430b0c7423 */ /* 0x040fe2000001000c */
[----:B------:R-:W-:Y:S01]  /*97c0*/  FFMA.FTZ R13, R16, R13, -0.17900948226451873779 ;  /* 0xbe374e43100d7423 */ /* 0x000fe2000001000d */
[----:B------:R-:W-:Y:S01]  /*97d0*/  FFMA.FTZ R15, R18, R15, -0.17900948226451873779 ;  /* 0xbe374e43120f7423 */ /* 0x000fe2000001000f */
[----:B------:R-:W-:Y:S01]  /*97e0*/  FFMA.FTZ R9, R6, R9, -0.36067417263984680176 ;  /* 0xbeb8aa4906097423 */ /* 0x000fe20000010009 */
[C---:B------:R-:W-:Y:S01]  /*97f0*/  FFMA.FTZ R12, R11.reuse, R12, 0.20512372255325317383 ;  /* 0x3e520bf40b0c7423 */ /* 0x040fe2000001000c */
[----:B------:R-:W-:Y:S01]  /*9800*/  FFMA.FTZ R13, R16, R13, 0.20512372255325317383 ;  /* 0x3e520bf4100d7423 */ /* 0x000fe2000001000d */
[----:B------:R-:W-:Y:S01]  /*9810*/  FFMA.FTZ R15, R18, R15, 0.20512372255325317383 ;  /* 0x3e520bf4120f7423 */ /* 0x000fe2000001000f */
[----:B------:R-:W-:Y:S01]  /*9820*/  FFMA.FTZ R9, R6, R9, 0.48089820146560668945 ;  /* 0x3ef6384a06097423 */ /* 0x000fe20000010009 */
[C---:B------:R-:W-:Y:S01]  /*9830*/  FFMA.FTZ R12, R11.reuse, R12, -0.24046532809734344482 ;  /* 0xbe763c8b0b0c7423 */ /* 0x040fe2000001000c */
[----:B------:R-:W-:Y:S01]  /*9840*/  FFMA.FTZ R13, R16, R13, -0.24046532809734344482 ;  /* 0xbe763c8b100d7423 */ /* 0x000fe2000001000d */
[----:B------:R-:W-:Y:S01]  /*9850*/  FFMA.FTZ R15, R18, R15, -0.24046532809734344482 ;  /* 0xbe763c8b120f7423 */ /* 0x000fe2000001000f */
[----:B------:R-:W-:Y:S01]  /*9860*/  FFMA.FTZ R9, R6, R9, -0.72134751081466674805 ;  /* 0xbf38aa3b06097423 */ /* 0x000fe20000010009 */
[C---:B------:R-:W-:Y:S01]  /*9870*/  FFMA.FTZ R12, R11.reuse, R12, 0.28857114911079406738 ;  /* 0x3e93bf990b0c7423 */ /* 0x040fe2000001000c */
[----:B------:R-:W-:Y:S01]  /*9880*/  FFMA.FTZ R13, R16, R13, 0.28857114911079406738 ;  /* 0x3e93bf99100d7423 */ /* 0x000fe2000001000d */
[----:B------:R-:W-:Y:S01]  /*9890*/  FFMA.FTZ R15, R18, R15, 0.28857114911079406738 ;  /* 0x3e93bf99120f7423 */ /* 0x000fe2000001000f */
[----:B------:R-:W-:Y:S01]  /*98a0*/  FMUL R9, R6, R9 ;  /* 0x0000000906097220 */ /* 0x000fe20000400000 */
[C---:B------:R-:W-:Y:S01]  /*98b0*/  FFMA.FTZ R12, R11.reuse, R12, -0.36067417263984680176 ;  /* 0xbeb8aa490b0c7423 */ /* 0x040fe2000001000c */
[----:B------:R-:W-:Y:S01]  /*98c0*/  FFMA.FTZ R13, R16, R13, -0.36067417263984680176 ;  /* 0xbeb8aa49100d7423 */ /* 0x000fe2000001000d */
[----:B------:R-:W-:Y:S01]  /*98d0*/  FFMA.FTZ R15, R18, R15, -0.36067417263984680176 ;  /* 0xbeb8aa49120f7423 */ /* 0x000fe2000001000f */
[----:B------:R-:W-:Y:S01]  /*98e0*/  FMUL R9, R6, R9 ;  /* 0x0000000906097220 */ /* 0x000fe20000400000 */
[C---:B------:R-:W-:Y:S01]  /*98f0*/  FFMA.FTZ R12, R11.reuse, R12, 0.48089820146560668945 ;  /* 0x3ef6384a0b0c7423 */ /* 0x040fe2000001000c */
[----:B------:R-:W-:Y:S01]  /*9900*/  FFMA.FTZ R13, R16, R13, 0.48089820146560668945 ;  /* 0x3ef6384a100d7423 */ /* 0x000fe2000001000d */
[----:B------:R-:W-:Y:S01]  /*9910*/  FFMA.FTZ R15, R18, R15, 0.48089820146560668945 ;  /* 0x3ef6384a120f7423 */ /* 0x000fe2000001000f */
[----:B------:R-:W-:Y:S01]  /*9920*/  FFMA.FTZ R6, R6, 1.4426950216293334961, R9 ;  /* 0x3fb8aa3b06067823 */ /* 0x000fe20000010009 */
[----:B------:R-:W-:Y:S01]  /*9930*/  FFMA.FTZ R12, R11, R12, -0.72134751081466674805 ;  /* 0xbf38aa3b0b0c7423 */ /* 0x000fe2000001000c */
[----:B------:R-:W-:Y:S01]  /*9940*/  FFMA.FTZ R13, R16, R13, -0.72134751081466674805 ;  /* 0xbf38aa3b100d7423 */ /* 0x000fe2000001000d */
[----:B------:R-:W-:Y:S01]  /*9950*/  FFMA.FTZ R15, R18, R15, -0.72134751081466674805 ;  /* 0xbf38aa3b120f7423 */ /* 0x000fe2000001000f */
[----:B------:R-:W-:Y:S01]  /*9960*/  FADD R3, R3, R6 ;  /* 0x0000000603037221 */ /* 0x000fe20000000000 */
[----:B------:R-:W-:Y:S01]  /*9970*/  FMUL R12, R11, R12 ;  /* 0x0000000c0b0c7220 */ /* 0x000fe20000400000 */
[----:B------:R-:W-:Y:S01]  /*9980*/  FMUL R13, R16, R13 ;  /* 0x0000000d100d7220 */ /* 0x000fe20000400000 */
[----:B------:R-:W-:Y:S01]  /*9990*/  FMUL R15, R18, R15 ;  /* 0x0000000f120f7220 */ /* 0x000fe20000400000 */
[----:B------:R-:W-:Y:S01]  /*99a0*/  @!P2 FMUL R61, R61, 16777216 ;  /* 0x4b8000003d3da820 */ /* 0x000fe20000400000 */
[----:B------:R-:W-:Y:S01]  /*99b0*/  FMUL R12, R11, R12 ;  /* 0x0000000c0b0c7220 */ /* 0x000fe20000400000 */
[----:B------:R-:W-:Y:S01]  /*99c0*/  FMUL R13, R16, R13 ;  /* 0x0000000d100d7220 */ /* 0x000fe20000400000 */
[----:B------:R-:W-:Y:S01]  /*99d0*/  FMUL R15, R18, R15 ;  /* 0x0000000f120f7220 */ /* 0x000fe20000400000 */
[----:B------:R-:W-:Y:S01]  /*99e0*/  @!P2 FMUL R197, R197, 16777216 ;  /* 0x4b800000c5c5a820 */ /* 0x000fe20000400000 */
[----:B------:R-:W-:Y:S01]  /*99f0*/  FFMA.FTZ R11, R11, 1.4426950216293334961, R12 ;  /* 0x3fb8aa3b0b0b7823 */ /* 0x000fe2000001000c */
[----:B------:R-:W-:Y:S01]  /*9a00*/  FFMA.FTZ R16, R16, 1.4426950216293334961, R13 ;  /* 0x3fb8aa3b10107823 */ /* 0x000fe2000001000d */
[----:B------:R-:W-:Y:S01]  /*9a10*/  @P5 MOV R12, 0x7f800000 ;  /* 0x7f800000000c5802 */ /* 0x000fe20000000f00 */
[----:B------:R-:W-:Y:S01]  /*9a20*/  FFMA.FTZ R15, R18, 1.4426950216293334961, R15 ;  /* 0x3fb8aa3b120f7823 */ /* 0x000fe2000001000f */
[----:B------:R-:W-:Y:S01]  /*9a30*/  FADD R6, R10, R11 ;  /* 0x0000000b0a067221 */ /* 0x000fe20000000000 */
[----:B------:R-:W-:Y:S01]  /*9a40*/  @P0 MOV R11, 0x7f800000 ;  /* 0x7f800000000b0802 */ /* 0x000fe20000000f00 */
[----:B------:R-:W-:Y:S01]  /*9a50*/  FADD R9, R17, R16 ;  /* 0x0000001011097221 */ /* 0x000fe20000000000 */
[----:B------:R-:W-:Y:S01]  /*9a60*/  @P5 FFMA.FTZ R9, R81, R12, +INF ;  /* 0x7f80000051095423 */ /* 0x000fe2000001000c */
[----:B------:R-:W-:Y:S01]  /*9a70*/  @P1 MOV R13, 0x7f800000 ;  /* 0x7f800000000d1802 */ /* 0x000fe20000000f00 */
[----:B------:R-:W-:Y:S01]  /*9a80*/  FADD R10, R20, R15 ;  /* 0x0000000f140a7221 */ /* 0x000fe20000000000 */
[----:B------:R-:W-:Y:S01]  /*9a90*/  @P0 FFMA.FTZ R3, R72, R11, +INF ;  /* 0x7f80000048030423 */ /* 0x000fe2000001000b */
[----:B------:R-:W-:Y:S01]  /*9aa0*/  LOP3.LUT R11, R222, 0xff, RZ, 0xc0, !PT ;  /* 0x000000ffde0b7812 */ /* 0x000fe200078ec0ff */
[----:B------:R-:W-:Y:S01]  /*9ab0*/  @!P2 FMUL R65, R65, 16777216 ;  /* 0x4b8000004141a820 */ /* 0x000fe20000400000 */
[----:B------:R-:W-:Y:S01]  /*9ac0*/  @P4 MOV R12, 0x7f800000 ;  /* 0x7f800000000c4802 */ /* 0x000fe20000000f00 */
[----:B------:R-:W-:Y:S01]  /*9ad0*/  @P1 FFMA.FTZ R6, R74, R13, +INF ;  /* 0x7f8000004a061423 */ /* 0x000fe2000001000d */
[----:B------:R-:W-:Y:S01]  /*9ae0*/  LEA R11, R11, UR7, 0x4 ;  /* 0x000000070b0b7c11 */ /* 0x000fe2000f8e20ff */
[----:B------:R-:W-:Y:S01]  /*9af0*/  @!P2 FMUL R193, R193, 16777216 ;  /* 0x4b800000c1c1a820 */ /* 0x000fe20000400000 */
[----:B------:R-:W-:Y:S01]  /*9b00*/  @!P2 FMUL R69, R69, 16777216 ;  /* 0x4b8000004545a820 */ /* 0x000fe20000400000 */
[----:B------:R-:W-:Y:S01]  /*9b10*/  @P4 FFMA.FTZ R10, R83, R12, +INF ;  /* 0x7f800000530a4423 */ /* 0x000fe2000001000c */
[----:B------:R-:W-:Y:S01]  /*9b20*/  BAR.SYNC.DEFER_BLOCKING 0x0 ;  /* 0x0000000000007b1d */ /* 0x000fe20000010000 */
[----:B------:R-:W-:Y:S01]  /*9b30*/  @!P2 FMUL R189, R189, 16777216 ;  /* 0x4b800000bdbda820 */ /* 0x000fe20000400000 */
[----:B------:R-:W-:Y:S01]  /*9b40*/  @!P2 FMUL R73, R73, 16777216 ;  /* 0x4b8000004949a820 */ /* 0x000fe20000400000 */
        /* <DEDUP_REMOVED lines=13> */
[----:B------:R-:W-:Y:S01]  /*9c20*/  F2FP.F16.F32.PACK_AB R21, R21, R70 ;  /* 0x000000461515723e */ /* 0x000fe200000000ff */
[C---:B------:R-:W-:Y:S01]  /*9c30*/  IMAD R69, R177.reuse, 0xe, RZ ;  /* 0x0000000eb1457824 */ /* 0x040fe200078e02ff */
[----:B------:R-:W-:Y:S01]  /*9c40*/  F2FP.F16.F32.PACK_AB R22, R22, R25 ;  /* 0x000000191616723e */ /* 0x000fe200000000ff */
[----:B------:R-:W-:Y:S01]  /*9c50*/  IMAD R77, R177, 0x12, RZ ;  /* 0x00000012b14d7824 */ /* 0x000fe200078e02ff */
[----:B------:R-:W-:Y:S01]  /*9c60*/  F2FP.F16.F32.PACK_AB R20, R189, R24 ;  /* 0x00000018bd14723e */ /* 0x000fe200000000ff */
[----:B------:R-:W-:Y:S01]  /*9c70*/  IMAD R89, R177, 0x18, RZ ;  /* 0x00000018b1597824 */ /* 0x000fe200078e02ff */
[----:B------:R-:W-:Y:S01]  /*9c80*/  F2FP.F16.F32.PACK_AB R23, R23, R158 ;  /* 0x0000009e1717723e */ /* 0x000fe200000000ff */
[----:B------:R-:W-:Y:S01]  /*9c90*/  IMAD R93, R177, 0x1a, RZ ;  /* 0x0000001ab15d7824 */ /* 0x000fe200078e02ff */
[----:B------:R-:W0:Y:S01]  /*9ca0*/  LDS.128 R12, [R11] ;  /* 0x000000000b0c7984 */ /* 0x000e220000000c00 */
[----:B------:R-:W-:Y:S01]  /*9cb0*/  F2FP.F16.F32.PACK_AB R67, R19, R166 ;  /* 0x000000a61343723e */ /* 0x000fe200000000ff */
[----:B------:R-:W-:Y:S01]  /*9cc0*/  IMAD R97, R177, 0x1c, RZ ;  /* 0x0000001cb1617824 */ /* 0x000fe200078e02ff */
[----:B------:R-:W-:Y:S01]  /*9cd0*/  F2FP.F16.F32.PACK_AB R24, R193, R68 ;  /* 0x00000044c118723e */ /* 0x000fe200000000ff */
[----:B------:R-:W-:Y:S01]  /*9ce0*/  BAR.SYNC.DEFER_BLOCKING 0x0 ;  /* 0x0000000000007b1d */ /* 0x000fe20000010000 */
        /* <DEDUP_REMOVED lines=8> */
[----:B------:R-:W-:Y:S01]  /*9d70*/  F2FP.F16.F32.PACK_AB R65, R199, R62 ;  /* 0x0000003ec741723e */ /* 0x000fe200000000ff */
[C---:B------:R-:W-:Y:S01]  /*9d80*/  IMAD R121, R177.reuse, 0x28, RZ ;  /* 0x00000028b1797824 */ /* 0x040fe200078e02ff */
[----:B------:R-:W-:Y:S01]  /*9d90*/  F2FP.F16.F32.PACK_AB R66, R44, R45 ;  /* 0x0000002d2c42723e */ /* 0x000fe200000000ff */
[----:B------:R-:W-:Y:S01]  /*9da0*/  IMAD R125, R177, 0x2a, RZ ;  /* 0x0000002ab17d7824 */ /* 0x000fe200078e02ff */
[----:B------:R-:W-:Y:S01]  /*9db0*/  F2FP.F16.F32.PACK_AB R60, R201, R60 ;  /* 0x0000003cc93c723e */ /* 0x000fe200000000ff */
[----:B------:R-:W2:Y:S01]  /*9dc0*/  LDC.64 R44, c[0x0][0x228] ;  /* 0x00008a00ff2c7b82 */ /* 0x000ea20000000a00 */
[----:B------:R-:W-:Y:S01]  /*9dd0*/  F2FP.F16.F32.PACK_AB R61, R203, R58 ;  /* 0x0000003acb3d723e */ /* 0x000fe200000000ff */
[C---:B------:R-:W-:Y:S01]  /*9de0*/  IMAD R79, R177.reuse, 0x13, RZ ;  /* 0x00000013b14f7824 */ /* 0x040fe200078e02ff */
[----:B------:R-:W-:Y:S01]  /*9df0*/  F2FP.F16.F32.PACK_AB R62, R42, R43 ;  /* 0x0000002b2a3e723e */ /* 0x000fe200000000ff */
[C---:B------:R-:W-:Y:S01]  /*9e00*/  IMAD R139, R177.reuse, 0x2c, RZ ;  /* 0x0000002cb18b7824 */ /* 0x040fe200078e02ff */
[----:B------:R-:W-:Y:S01]  /*9e10*/  F2FP.F16.F32.PACK_AB R63, R40, R41 ;  /* 0x00000029283f723e */ /* 0x000fe200000000ff */
[C---:B------:R-:W-:Y:S01]  /*9e20*/  IMAD R151, R177.reuse, 0x2e, RZ ;  /* 0x0000002eb1977824 */ /* 0x040fe200078e02ff */
[----:B------:R-:W-:Y:S01]  /*9e30*/  F2FP.F16.F32.PACK_AB R58, R30, R31 ;  /* 0x0000001f1e3a723e */ /* 0x000fe200000000ff */
[----:B------:R-:W-:Y:S01]  /*9e40*/  IMAD R159, R177, 0x30, RZ ;  /* 0x00000030b19f7824 */ /* 0x000fe200078e02ff */
[----:B------:R-:W-:Y:S01]  /*9e50*/  F2FP.F16.F32.PACK_AB R59, R28, R29 ;  /* 0x0000001d1c3b723e */ /* 0x000fe200000000ff */
[----:B------:R-:W-:Y:S01]  /*9e60*/  STSM.16.M88.4 [R2], R20 ;  /* 0x0000001402007844 */ /* 0x000fe20000000200 */
        /* <DEDUP_REMOVED lines=11> */
[C---:B------:R-:W-:Y:S01]  /*9f20*/  IMAD R91, R177.reuse, 0x19, RZ ;  /* 0x00000019b15b7824 */ /* 0x040fe200078e02ff */
[----:B------:R-:W-:Y:S01]  /*9f30*/  LOP3.LUT R220, R222, 0xff, RZ, 0xc0, !PT ;  /* 0x000000ffdedc7812 */ /* 0x000fe200078ec0ff */
[C---:B------:R-:W-:Y:S01]  /*9f40*/  IMAD R175, R177.reuse, 0x38, RZ ;  /* 0x00000038b1af7824 */ /* 0x040fe200078e02ff */
[CC--:B------:R-:W-:Y:S01]  /*9f50*/  LEA R47, R177.reuse, R177.reuse, 0x1 ;  /* 0x000000b1b12f7211 */ /* 0x0c0fe200078e08ff */
[C---:B------:R-:W-:Y:S01]  /*9f60*/  IMAD R95, R177.reuse, 0x1b, RZ ;  /* 0x0000001bb15f7824 */ /* 0x040fe200078e02ff */
[----:B-1----:R-:W-:Y:S01]  /*9f70*/  LEA R218, R218, R220, 0x8 ;  /* 0x000000dcdada7211 */ /* 0x002fe200078e40ff */
[C---:B------:R-:W-:Y:S01]  /*9f80*/  IMAD R147, R177.reuse, 0x3a, RZ ;  /* 0x0000003ab1937824 */ /* 0x040fe200078e02ff */
[C---:B------:R-:W-:Y:S01]  /*9f90*/  SHF.L.U32 R49, R177.reuse, 0x2, RZ ;  /* 0x00000002b1317819 */ /* 0x040fe200000006ff */
[C---:B------:R-:W-:Y:S01]  /*9fa0*/  IMAD R135, R177.reuse, 0x3c, RZ ;  /* 0x0000003cb1877824 */ /* 0x040fe200078e02ff */
[-C--:B------:R-:W-:Y:S01]  /*9fb0*/  LEA R51, R177, R177.reuse, 0x2 ;  /* 0x000000b1b1337211 */ /* 0x080fe200078e10ff */
[----:B------:R-:W-:Y:S01]  /*9fc0*/  IMAD R41, R218, UR5, RZ ;  /* 0x00000005da297c24 */ /* 0x000fe2000f8e02ff */
[----:B------:R-:W-:Y:S01]  /*9fd0*/  USHF.L.U32 UR5, UR4, 0x1, URZ ;  /* 0x0000000104057899 */ /* 0x000fe2000800063f */
[----:B------:R-:W-:Y:S01]  /*9fe0*/  FSETP.NEU.AND P1, PT, R81, RZ, PT ;  /* 0x000000ff5100720b */ /* 0x000fe20003f2d000 */
[C---:B------:R-:W-:Y:S01]  /*9ff0*/  IMAD R81, R177.reuse, 0x14, RZ ;  /* 0x00000014b1517824 */ /* 0x040fe200078e02ff */
[----:B------:R-:W-:Y:S01]  /*a000*/  LEA R71, R177, -R177, 0x4 ;  /* 0x800000b1b1477211 */ /* 0x000fe200078e20ff */
[C---:B------:R-:W-:Y:S01]  /*a010*/  IMAD.HI R42, R41.reuse, 0x2, RZ ;  /* 0x00000002292a7827 */ /* 0x040fe200078e02ff */
[----:B------:R-:W1:Y:S01]  /*a020*/  LDS.128 R16, [R11] ;  /* 0x000000000b107984 */ /* 0x000e620000000c00 */
[----:B------:R-:W-:-:S02]  /*a030*/  SHF.L.U32 R43, R41, 0x1, RZ ;  /* 0x00000001292b7819 */ /* 0x000fc400000006ff */
[----:B------:R-:W-:Y:S01]  /*a040*/  FSETP.NEU.AND P3, PT, R72, RZ, PT ;  /* 0x000000ff4800720b */ /* 0x000fe20003f6d000 */
[----:B------:R-:W-:Y:S01]  /*a050*/  BAR.SYNC.DEFER_BLOCKING 0x0 ;  /* 0x0000000000007b1d */ /* 0x000fe20000010000 */
[----:B--2---:R-:W-:Y:S01]  /*a060*/  IADD3 R40, P4, P5, R43, UR5, R44 ;  /* 0x000000052b287c10 */ /* 0x004fe2000fd9e02c */
[----:B------:R-:W-:Y:S01]  /*a070*/  UIMAD.WIDE UR4, UR4, 0x2, URZ ;  /* 0x00000002040478a5 */ /* 0x000fe2000f8e023f */
[----:B------:R-:W-:Y:S01]  /*a080*/  FSETP.NEU.AND P2, PT, R74, RZ, PT ;  /* 0x000000ff4a00720b */ /* 0x000fe20003f4d000 */
[C---:B------:R-:W-:Y:S01]  /*a090*/  IMAD R99, R177.reuse, 0x1d, RZ ;  /* 0x0000001db1637824 */ /* 0x040fe200078e02ff */
[C---:B------:R-:W-:Y:S01]  /*a0a0*/  SHF.L.U32 R73, R177.reuse, 0x4, RZ ;  /* 0x00000004b1497819 */ /* 0x040fe200000006ff */
[C---:B------:R-:W-:Y:S01]  /*a0b0*/  IMAD R127, R177.reuse, 0x3e, RZ ;  /* 0x0000003eb17f7824 */ /* 0x040fe200078e02ff */
[C---:B------:R-:W-:Y:S01]  /*a0c0*/  LEA R75, R177.reuse, R177, 0x4 ;  /* 0x000000b1b14b7211 */ /* 0x040fe200078e20ff */
[C---:B------:R-:W-:Y:S01]  /*a0d0*/  IMAD R179, R177.reuse, 0x42, RZ ;  /* 0x00000042b1b37824 */ /* 0x040fe200078e02ff */
[----:B------:R-:W-:Y:S01]  /*a0e0*/  IADD3.X R41, R42, UR5, R45, P4, P5 ;  /* 0x000000052a297c10 */ /* 0x000fe2000a7ea42d */
[C---:B------:R-:W-:Y:S01]  /*a0f0*/  IMAD R181, R177.reuse, 0x44, RZ ;  /* 0x00000044b1b57824 */ /* 0x040fe200078e02ff */
[C---:B------:R-:W-:Y:S01]  /*a100*/  SHF.L.U32 R45, R177.reuse, 0x1, RZ ;  /* 0x00000001b12d7819 */ /* 0x040fe200000006ff */
[C---:B------:R-:W-:Y:S01]  /*a110*/  IMAD R183, R177.reuse, 0x46, RZ ;  /* 0x00000046b1b77824 */ /* 0x040fe200078e02ff */
[CC--:B------:R-:W-:Y:S01]  /*a120*/  LEA R44, P5, R177.reuse, R40.reuse, 0x2 ;  /* 0x00000028b12c7211 */ /* 0x0c0fe200078a10ff */
[----:B------:R-:W-:Y:S01]  /*a130*/  IMAD R185, R177, 0x48, RZ ;  /* 0x00000048b1b97824 */ /* 0x000fe200078e02ff */
[----:B------:R-:W-:Y:S01]  /*a140*/  IADD3 R42, P4, R45, R40, RZ ;  /* 0x000000282d2a7210 */ /* 0x000fe20007f9e0ff */
[----:B------:R-:W-:Y:S01]  /*a150*/  IMAD R111, R177, 0x23, RZ ;  /* 0x00000023b16f7824 */ /* 0x000fe200078e02ff */
[-C--:B------:R-:W-:Y:S01]  /*a160*/  LEA.HI.X.SX32 R45, R45, R41.reuse, 0x1, P5 ;  /* 0x000000292d2d7211 */ /* 0x080fe200028f0eff */
[C---:B------:R-:W-:Y:S01]  /*a170*/  IMAD R187, R177.reuse, 0x4a, RZ ;  /* 0x0000004ab1bb7824 */ /* 0x040fe200078e02ff */
[C---:B------:R-:W-:Y:S01]  /*a180*/  LEA.HI.X.SX32 R43, R177.reuse, R41, 0x1, P4 ;  /* 0x00000029b12b7211 */ /* 0x040fe200020f0eff */
[----:B------:R-:W-:Y:S01]  /*a190*/  IMAD R189, R177, 0x4c, RZ ;  /* 0x0000004cb1bd7824 */ /* 0x000fe200078e02ff */
[----:B------:R-:W-:Y:S01]  /*a1a0*/  FSETP.NEU.AND P0, PT, R83, RZ, PT ;  /* 0x000000ff5300720b */ /* 0x000fe20003f0d000 */
[C---:B------:R-:W-:Y:S01]  /*a1b0*/  IMAD R83, R177.reuse, 0x15, RZ ;  /* 0x00000015b1537824 */ /* 0x040fe200078e02ff */
[CC--:B------:R-:W-:Y:S01]  /*a1c0*/  LEA R103, R177.reuse, -R177.reuse, 0x5 ;  /* 0x800000b1b1677211 */ /* 0x0c0fe200078e28ff */
[----:B------:R-:W-:Y:S01]  /*a1d0*/  STSM.16.M88.4 [R2], R24 ;  /* 0x0000001802007844 */ /* 0x000fe20000000200 */
[C---:B------:R-:W-:Y:S01]  /*a1e0*/  SHF.L.U32 R105, R177.reuse, 0x5, RZ ;  /* 0x00000005b1697819 */ /* 0x040fe200000006ff */
[C---:B------:R-:W-:Y:S01]  /*a1f0*/  IMAD R191, R177.reuse, 0x4e, RZ ;  /* 0x0000004eb1bf7824 */ /* 0x040fe200078e02ff */
[CC--:B------:R-:W-:Y:S01]  /*a200*/  LEA R107, R177.reuse, R177.reuse, 0x5 ;  /* 0x000000b1b16b7211 */ /* 0x0c0fe200078e28ff */
[----:B------:R-:W-:Y:S01]  /*a210*/  BAR.SYNC.DEFER_BLOCKING 0x0 ;  /* 0x0000000000007b1d */ /* 0x000fe20000010000 */
[C---:B------:R-:W-:Y:S01]  /*a220*/  IMAD R115, R177.reuse, 0x25, RZ ;  /* 0x00000025b1737824 */ /* 0x040fe200078e02ff */
[C---:B------:R-:W-:Y:S01]  /*a230*/  LEA R131, R177.reuse, -R177, 0x6 ;  /* 0x800000b1b1837211 */ /* 0x040fe200078e30ff */
[----:B------:R-:W-:Y:S01]  /*a240*/  IMAD R193, R177, 0x50, RZ ;  /* 0x00000050b1c17824 */ /* 0x000fe200078e02ff */
[----:B------:R-:W-:Y:S01]  /*a250*/  FSEL R9, R9, -INF , P1 ;  /* 0xff80000009097808 */ /* 0x000fe20000800000 */
[C---:B------:R-:W-:Y:S01]  /*a260*/  IMAD R119, R177.reuse, 0x27, RZ ;  /* 0x00000027b1777824 */ /* 0x040fe200078e02ff */
[----:B------:R-:W-:Y:S01]  /*a270*/  FSEL R10, R10, -INF , P0 ;  /* 0xff8000000a0a7808 */ /* 0x000fe20000000000 */
[C---:B------:R-:W-:Y:S01]  /*a280*/  IMAD R195, R177.reuse, 0x52, RZ ;  /* 0x00000052b1c37824 */ /* 0x040fe200078e02ff */
[----:B------:R-:W-:Y:S01]  /*a290*/  ULDC UR4, c[0x0][0x27c] ;  /* 0x00009f0000047ab9 */ /* 0x000fe20000000800 */
[C---:B------:R-:W-:Y:S01]  /*a2a0*/  IMAD R197, R177.reuse, 0x54, RZ ;  /* 0x00000054b1c57824 */ /* 0x040fe200078e02ff */
[----:B------:R-:W-:Y:S01]  /*a2b0*/  UIMAD UR4, UR6, UR4, URZ ;  /* 0x00000004060472a4 */ /* 0x000fe2000f8e023f */
[----:B------:R-:W-:-:S02]  /*a2c0*/  IMAD R123, R177, 0x29, RZ ;  /* 0x00000029b17b7824 */ /* 0x000fc400078e02ff */
[----:B------:R-:W-:Y:S01]  /*a2d0*/  FFMA R7, R10, 0.69314718246459960938, R7 ;  /* 0x3f3172180a077823 */ /* 0x000fe20000000007 */
[C---:B------:R-:W-:Y:S01]  /*a2e0*/  IMAD R199, R177.reuse, 0x56, RZ ;  /* 0x00000056b1c77824 */ /* 0x040fe200078e02ff */
[----:B------:R-:W-:Y:S01]  /*a2f0*/  USHF.L.U32 UR6, UR4, 0x2, URZ ;  /* 0x0000000204067899 */ /* 0x000fe2000800063f */
[C---:B------:R-:W-:Y:S01]  /*a300*/  IMAD R201, R177.reuse, 0x58, RZ ;  /* 0x00000058b1c97824 */ /* 0x040fe200078e02ff */
[----:B------:R-:W-:Y:S01]  /*a310*/  UIMAD.WIDE UR4, UR4, 0x4, URZ ;  /* 0x00000004040478a5 */ /* 0x000fe2000f8e023f */
[C---:B------:R-:W-:Y:S02]  /*a320*/  IMAD R203, R177.reuse, 0x5a, RZ ;  /* 0x0000005ab1cb7824 */ /* 0x040fe400078e02ff */
[C---:B------:R-:W-:Y:S02]  /*a330*/  IMAD R133, R177.reuse, 0x2b, RZ ;  /* 0x0000002bb1857824 */ /* 0x040fe400078e02ff */
[C---:B------:R-:W-:Y:S02]  /*a340*/  IMAD R205, R177.reuse, 0x5c, RZ ;  /* 0x0000005cb1cd7824 */ /* 0x040fe400078e02ff */
[C---:B------:R-:W-:Y:S01]  /*a350*/  IMAD R145, R177.reuse, 0x2d, RZ ;  /* 0x0000002db1917824 */ /* 0x040fe200078e02ff */
[----:B------:R-:W2:Y:S01]  /*a360*/  LDS.128 R20, [R11] ;  /* 0x000000000b147984 */ /* 0x000ea20000000c00 */
[----:B------:R-:W-:-:S02]  /*a370*/  IMAD R207, R177, 0x5e, RZ ;  /* 0x0000005eb1cf7824 */ /* 0x000fc400078e02ff */
[C---:B------:R-:W-:Y:S01]  /*a380*/  IMAD R209, R177.reuse, 0x60, RZ ;  /* 0x00000060b1d17824 */ /* 0x040fe200078e02ff */
[----:B------:R-:W-:Y:S01]  /*a390*/  BAR.SYNC.DEFER_BLOCKING 0x0 ;  /* 0x0000000000007b1d */ /* 0x000fe20000010000 */
[C---:B------:R-:W-:Y:S02]  /*a3a0*/  IMAD R157, R177.reuse, 0x2f, RZ ;  /* 0x0000002fb19d7824 */ /* 0x040fe400078e02ff */
[C---:B------:R-:W-:Y:S02]  /*a3b0*/  IMAD R211, R177.reuse, 0x62, RZ ;  /* 0x00000062b1d37824 */ /* 0x040fe400078e02ff */
[C---:B------:R-:W-:Y:S02]  /*a3c0*/  IMAD R161, R177.reuse, 0x31, RZ ;  /* 0x00000031b1a17824 */ /* 0x040fe400078e02ff */
[C---:B------:R-:W-:Y:S02]  /*a3d0*/  IMAD R217, R177.reuse, 0x68, RZ ;  /* 0x00000068b1d97824 */ /* 0x040fe400078e02ff */
[----:B------:R-:W-:-:S02]  /*a3e0*/  IMAD R165, R177, 0x33, RZ ;  /* 0x00000033b1a57824 */ /* 0x000fc400078e02ff */
[C---:B------:R-:W-:Y:S02]  /*a3f0*/  IMAD R219, R177.reuse, 0x6a, RZ ;  /* 0x0000006ab1db7824 */ /* 0x040fe400078e02ff */
[C---:B------:R-:W-:Y:S02]  /*a400*/  IMAD R221, R177.reuse, 0x6c, RZ ;  /* 0x0000006cb1dd7824 */ /* 0x040fe400078e02ff */
[C---:B------:R-:W-:Y:S02]  /*a410*/  IMAD R169, R177.reuse, 0x35, RZ ;  /* 0x00000035b1a97824 */ /* 0x040fe400078e02ff */
[C---:B------:R-:W-:Y:S02]  /*a420*/  IMAD R223, R177.reuse, 0x6e, RZ ;  /* 0x0000006eb1df7824 */ /* 0x040fe400078e02ff */
[C---:B------:R-:W-:Y:S02]  /*a430*/  IMAD R225, R177.reuse, 0x70, RZ ;  /* 0x00000070b1e17824 */ /* 0x040fe400078e02ff */
[----:B------:R-:W-:-:S02]  /*a440*/  IMAD R227, R177, 0x72, RZ ;  /* 0x00000072b1e37824 */ /* 0x000fc400078e02ff */
[C---:B------:R-:W-:Y:S01]  /*a450*/  IMAD R173, R177.reuse, 0x37, RZ ;  /* 0x00000037b1ad7824 */ /* 0x040fe200078e02ff */
[----:B------:R3:W-:Y:S01]  /*a460*/  STSM.16.M88.4 [R2], R64 ;  /* 0x0000004002007844 */ /* 0x0007e20000000200 */
[C---:B------:R-:W-:Y:S02]  /*a470*/  IMAD R229, R177.reuse, 0x74, RZ ;  /* 0x00000074b1e57824 */ /* 0x040fe400078e02ff */
[C---:B------:R-:W-:Y:S01]  /*a480*/  IMAD R153, R177.reuse, 0x39, RZ ;  /* 0x00000039b1997824 */ /* 0x040fe200078e02ff */
[----:B------:R-:W-:Y:S01]  /*a490*/  BAR.SYNC.DEFER_BLOCKING 0x0 ;  /* 0x0000000000007b1d */ /* 0x000fe20000010000 */
[C---:B------:R-:W-:Y:S02]  /*a4a0*/  IMAD R231, R177.reuse, 0x76, RZ ;  /* 0x00000076b1e77824 */ /* 0x040fe400078e02ff */
[C---:B------:R-:W-:Y:S02]  /*a4b0*/  IMAD R155, R177.reuse, 0x78, RZ ;  /* 0x00000078b19b7824 */ /* 0x040fe400078e02ff */
[----:B------:R-:W-:-:S02]  /*a4c0*/  IMAD R141, R177, 0x3b, RZ ;  /* 0x0000003bb18d7824 */ /* 0x000fc400078e02ff */
[C---:B------:R-:W-:Y:S02]  /*a4d0*/  IMAD R149, R177.reuse, 0x7a, RZ ;  /* 0x0000007ab1957824 */ /* 0x040fe400078e02ff */
[C---:B------:R-:W-:Y:S02]  /*a4e0*/  IMAD R143, R177.reuse, 0x7e, RZ ;  /* 0x0000007eb18f7824 */ /* 0x040fe400078e02ff */
[C---:B------:R-:W-:Y:S02]  /*a4f0*/  IMAD R137, R177.reuse, 0x7c, RZ ;  /* 0x0000007cb1897824 */ /* 0x040fe400078e02ff */
[C---:B---3--:R-:W-:Y:S02]  /*a500*/  IMAD R65, R177.reuse, 0xc, RZ ;  /* 0x0000000cb1417824 */ /* 0x048fe400078e02ff */
[C---:B------:R-:W-:Y:S02]  /*a510*/  IMAD R67, R177.reuse, 0xd, RZ ;  /* 0x0000000db1437824 */ /* 0x040fe400078e02ff */
[C---:B------:R-:W-:Y:S01]  /*a520*/  IMAD R129, R177.reuse, 0x3d, RZ ;  /* 0x0000003db1817824 */ /* 0x040fe200078e02ff */
[----:B------:R-:W3:Y:S01]  /*a530*/  LDS.128 R24, [R11] ;  /* 0x000000000b187984 */ /* 0x000ee20000000c00 */
[----:B------:R-:W-:Y:S06]  /*a540*/  BAR.SYNC.DEFER_BLOCKING 0x0 ;  /* 0x0000000000007b1d */ /* 0x000fec0000010000 */
[----:B------:R4:W-:Y:S02]  /*a550*/  STSM.16.M88.4 [R2], R60 ;  /* 0x0000003c02007844 */ /* 0x0009e40000000200 */
[----:B------:R-:W-:Y:S01]  /*a560*/  BAR.SYNC.DEFER_BLOCKING 0x0 ;  /* 0x0000000000007b1d */ /* 0x000fe20000010000 */
[----:B----4-:R-:W-:-:S02]  /*a570*/  IMAD R61, R177, 0xa, RZ ;  /* 0x0000000ab13d7824 */ /* 0x010fc400078e02ff */
[----:B------:R-:W-:-:S03]  /*a580*/  IMAD R63, R177, 0xb, RZ ;  /* 0x0000000bb13f7824 */ /* 0x000fc600078e02ff */
[----:B------:R-:W-:-:S04]  /*a590*/  IADD3 R50, P5, R61, R40, RZ ;  /* 0x000000283d327210 */ /* 0x000fc80007fbe0ff */
[----:B------:R-:W-:Y:S01]  /*a5a0*/  LEA.HI.X.SX32 R51, R51, R41, 0x1, P5 ;  /* 0x0000002933337211 */ /* 0x000fe200028f0eff */
[----:B------:R-:W4:Y:S01]  /*a5b0*/  LDS.128 R28, [R11] ;  /* 0x000000000b1c7984 */ /* 0x000f220000000c00 */
[----:B------:R-:W-:Y:S06]  /*a5c0*/  BAR.SYNC.DEFER_BLOCKING 0x0 ;  /* 0x0000000000007b1d */ /* 0x000fec0000010000 */
[----:B------:R0:W-:Y:S02]  /*a5d0*/  STSM.16.M88.4 [R2], R56 ;  /* 0x0000003802007844 */ /* 0x0001e40000000200 */
[----:B------:R-:W-:Y:S01]  /*a5e0*/  BAR.SYNC.DEFER_BLOCKING 0x0 ;  /* 0x0000000000007b1d */ /* 0x000fe20000010000 */
[----:B0-----:R-:W-:-:S02]  /*a5f0*/  F2FP.F16.F32.PACK_AB R58, R38, R39 ;  /* 0x00000027263a723e */ /* 0x001fc400000000ff */
[----:B------:R-:W-:Y:S02]  /*a600*/  F2FP.F16.F32.PACK_AB R59, R36, R37 ;  /* 0x00000025243b723e */ /* 0x000fe400000000ff */
[----:B------:R-:W-:Y:S01]  /*a610*/  F2FP.F16.F32.PACK_AB R57, R215, R46 ;  /* 0x0000002ed739723e */ /* 0x000fe200000000ff */
[----:B------:R-:W-:Y:S01]  /*a620*/  IMAD R215, R177, 0x66, RZ ;  /* 0x00000066b1d77824 */ /* 0x000fe200078e02ff */
[----:B------:R-:W-:Y:S01]  /*a630*/  F2FP.F16.F32.PACK_AB R56, R213, R48 ;  /* 0x00000030d538723e */ /* 0x000fe200000000ff */
[C---:B------:R-:W-:Y:S01]  /*a640*/  IMAD R213, R177.reuse, 0x64, RZ ;  /* 0x00000064b1d57824 */ /* 0x040fe200078e02ff */
[----:B------:R-:W-:Y:S01]  /*a650*/  LEA R48, P4, R177, R40, 0x3 ;  /* 0x00000028b1307211 */ /* 0x000fe200078818ff */
[----:B------:R-:W0:Y:S03]  /*a660*/  LDS.128 R32, [R11] ;  /* 0x000000000b207984 */ /* 0x000e260000000c00 */
[----:B------:R-:W-:Y:S01]  /*a670*/  LEA.HI.X.SX32 R49, R49, R41, 0x1, P4 ;  /* 0x0000002931317211 */ /* 0x000fe200020f0eff */
[----:B------:R-:W-:Y:S06]  /*a680*/  BAR.SYNC.DEFER_BLOCKING 0x0 ;  /* 0x0000000000007b1d */ /* 0x000fec0000010000 */
[----:B------:R1:W-:Y:S02]  /*a690*/  STSM.16.M88.4 [R2], R52 ;  /* 0x0000003402007844 */ /* 0x0003e40000000200 */
[----:B------:R-:W-:Y:S01]  /*a6a0*/  BAR.SYNC.DEFER_BLOCKING 0x0 ;  /* 0x0000000000007b1d */ /* 0x000fe20000010000 */
[C---:B-1----:R-:W-:Y:S01]  /*a6b0*/  IMAD R53, R177.reuse, 0x6, RZ ;  /* 0x00000006b1357824 */ /* 0x042fe200078e02ff */
[----:B------:R-:W-:-:S02]  /*a6c0*/  LEA R55, R177, -R177, 0x3 ;  /* 0x800000b1b1377211 */ /* 0x000fc400078e18ff */
[-C--:B------:R-:W-:Y:S02]  /*a6d0*/  IADD3 R54, P4, R69, R40.reuse, RZ ;  /* 0x0000002845367210 */ /* 0x080fe40007f9e0ff */
[-C--:B------:R-:W-:Y:S02]  /*a6e0*/  IADD3 R46, P6, R53, R40.reuse, RZ ;  /* 0x00000028352e7210 */ /* 0x080fe40007fde0ff */
[-C--:B------:R-:W-:Y:S02]  /*a6f0*/  LEA.HI.X.SX32 R55, R55, R41.reuse, 0x1, P4 ;  /* 0x0000002937377211 */ /* 0x080fe400020f0eff */
[-C--:B------:R-:W-:Y:S02]  /*a700*/  LEA.HI.X.SX32 R47, R47, R41.reuse, 0x1, P6 ;  /* 0x000000292f2f7211 */ /* 0x080fe400030f0eff */
[----:B------:R-:W-:Y:S01]  /*a710*/  IADD3 R52, P6, R65, R40, RZ ;  /* 0x0000002841347210 */ /* 0x000fe20007fde0ff */
[----:B------:R-:W1:Y:S01]  /*a720*/  LDS.128 R36, [R11] ;  /* 0x000000000b247984 */ /* 0x000e620000000c00 */
[----:B------:R-:W-:Y:S02]  /*a730*/  BAR.SYNC.DEFER_BLOCKING 0x0 ;  /* 0x0000000000007b1d */ /* 0x000fe40000010000 */
[----:B------:R-:W-:-:S02]  /*a740*/  LEA.HI.X.SX32 R53, R53, R41, 0x1, P6 ;  /* 0x0000002935357211 */ /* 0x000fc400030f0eff */
[----:B------:R-:W-:-:S04]  /*a750*/  IADD3 R60, P4, R81, R40, RZ ;  /* 0x00000028513c7210 */ /* 0x000fc80007f9e0ff */
[----:B------:R-:W-:Y:S02]  /*a760*/  LEA.HI.X.SX32 R61, R61, R41, 0x1, P4 ;  /* 0x000000293d3d7211 */ /* 0x000fe400020f0eff */
[----:B------:R-:W-:-:S04]  /*a770*/  IADD3 R66, P4, R93, R40, RZ ;  /* 0x000000285d427210 */ /* 0x000fc80007f9e0ff */
[----:B------:R-:W-:Y:S02]  /*a780*/  LEA.HI.X.SX32 R67, R67, R41, 0x1, P4 ;  /* 0x0000002943437211 */ /* 0x000fe400020f0eff */
[----:B------:R-:W-:-:S04]  /*a790*/  LEA R72, P4, R177, R40, 0x5 ;  /* 0x00000028b1487211 */ /* 0x000fc800078828ff */
[-C--:B------:R-:W-:Y:S02]  /*a7a0*/  LEA.HI.X.SX32 R73, R73, R41.reuse, 0x1, P4 ;  /* 0x0000002949497211 */ /* 0x080fe400020f0eff */
[-C--:B------:R-:W-:Y:S01]  /*a7b0*/  IADD3 R78, P4, R117, R40.reuse, RZ ;  /* 0x00000028754e7210 */ /* 0x080fe20007f9e0ff */
[----:B------:R2:W-:Y:S03]  /*a7c0*/  STSM.16.M88.4 [R2], R56 ;  /* 0x0000003802007844 */ /* 0x0005e60000000200 */
[----:B------:R-:W-:Y:S01]  /*a7d0*/  LEA.HI.X.SX32 R79, R79, R41, 0x1, P4 ;  /* 0x000000294f4f7211 */ /* 0x000fe200020f0eff */
[----:B------:R-:W-:Y:S01]  /*a7e0*/  BAR.SYNC.DEFER_BLOCKING 0x0 ;  /* 0x0000000000007b1d */ /* 0x000fe20000010000 */
[----:B------:R-:W-:Y:S02]  /*a7f0*/  IADD3 R84, P4, R139, R40, RZ ;  /* 0x000000288b547210 */ /* 0x000fe40007f9e0ff */
[----:B--2---:R-:W-:-:S02]  /*a800*/  SHF.L.U32 R57, R177, 0x3, RZ ;  /* 0x00000003b1397819 */ /* 0x004fc400000006ff */
[CC--:B------:R-:W-:Y:S02]  /*a810*/  LEA R56, P5, R177.reuse, R40.reuse, 0x4 ;  /* 0x00000028b1387211 */ /* 0x0c0fe400078a20ff */
[----:B------:R-:W-:Y:S02]  /*a820*/  LEA R59, R177, R177, 0x3 ;  /* 0x000000b1b13b7211 */ /* 0x000fe400078e18ff */
[-C--:B------:R-:W-:Y:S02]  /*a830*/  IADD3 R58, P6, R77, R40.reuse, RZ ;  /* 0x000000284d3a7210 */ /* 0x080fe40007fde0ff */
[-C--:B------:R-:W-:Y:S02]  /*a840*/  LEA.HI.X.SX32 R57, R57, R41.reuse, 0x1, P5 ;  /* 0x0000002939397211 */ /* 0x080fe400028f0eff */
[-C--:B------:R-:W-:Y:S02]  /*a850*/  IADD3 R62, P5, R85, R40.reuse, RZ ;  /* 0x00000028553e7210 */ /* 0x080fe40007fbe0ff */
[----:B------:R-:W-:Y:S01]  /*a860*/  LEA.HI.X.SX32 R59, R59, R41, 0x1, P6 ;  /* 0x000000293b3b7211 */ /* 0x000fe200030f0eff */
[----:B------:R2:W-:Y:S01]  /*a870*/  STG.E.U16 desc[UR24][R40.64], R12 ;  /* 0x0000000c28007986 */ /* 0x0005e2000c101518 */
[----:B------:R-:W-:-:S02]  /*a880*/  IADD3 R64, P6, R89, R40, RZ ;  /* 0x0000002859407210 */ /* 0x000fc40007fde0ff */
[-C--:B------:R-:W-:Y:S02]  /*a890*/  LEA.HI.X.SX32 R63, R63, R41.reuse, 0x1, P5 ;  /* 0x000000293f3f7211 */ /* 0x080fe400028f0eff */
[-C--:B------:R-:W-:Y:S02]  /*a8a0*/  IADD3 R68, P5, R97, R40.reuse, RZ ;  /* 0x0000002861447210 */ /* 0x080fe40007fbe0ff */
[-C--:B------:R-:W-:Y:S02]  /*a8b0*/  LEA.HI.X.SX32 R65, R65, R41.reuse, 0x1, P6 ;  /* 0x0000002941417211 */ /* 0x080fe400030f0eff */
[-C--:B------:R-:W-:Y:S02]  /*a8c0*/  IADD3 R70, P6, R101, R40.reuse, RZ ;  /* 0x0000002865467210 */ /* 0x080fe40007fde0ff */
[----:B------:R-:W-:Y:S02]  /*a8d0*/  LEA.HI.X.SX32 R69, R69, R41, 0x1, P5 ;  /* 0x0000002945457211 */ /* 0x000fe400028f0eff */
[----:B------:R-:W-:-:S02]  /*a8e0*/  IADD3 R74, P5, R109, R40, RZ ;  /* 0x000000286d4a7210 */ /* 0x000fc40007fbe0ff */
[-C--:B------:R-:W-:Y:S02]  /*a8f0*/  LEA.HI.X.SX32 R71, R71, R41.reuse, 0x1, P6 ;  /* 0x0000002947477211 */ /* 0x080fe400030f0eff */
[-C--:B------:R-:W-:Y:S02]  /*a900*/  IADD3 R76, P6, R113, R40.reuse, RZ ;  /* 0x00000028714c7210 */ /* 0x080fe40007fde0ff */
[-C--:B------:R-:W-:Y:S02]  /*a910*/  LEA.HI.X.SX32 R75, R75, R41.reuse, 0x1, P5 ;  /* 0x000000294b4b7211 */ /* 0x080fe400028f0eff */
[-C--:B------:R-:W-:Y:S02]  /*a920*/  IADD3 R80, P5, R121, R40.reuse, RZ ;  /* 0x0000002879507210 */ /* 0x080fe40007fbe0ff */
[----:B------:R-:W-:Y:S02]  /*a930*/  LEA.HI.X.SX32 R77, R77, R41, 0x1, P6 ;  /* 0x000000294d4d7211 */ /* 0x000fe400030f0eff */
[----:B------:R-:W-:-:S02]  /*a940*/  IADD3 R82, P6, R125, R40, RZ ;  /* 0x000000287d527210 */ /* 0x000fc40007fde0ff */
[----:B--2---:R-:W-:Y:S02]  /*a950*/  PRMT R12, R12, 0x7632, R12 ;  /* 0x000076320c0c7816 */ /* 0x004fe4000000000c */
[-C--:B------:R-:W-:Y:S02]  /*a960*/  LEA.HI.X.SX32 R81, R81, R41.reuse, 0x1, P5 ;  /* 0x0000002951517211 */ /* 0x080fe400028f0eff */
[-C--:B------:R-:W-:Y:S01]  /*a970*/  IADD3 R86, P5, R151, R40.reuse, RZ ;  /* 0x0000002897567210 */ /* 0x080fe20007fbe0ff */
[----:B------:R2:W-:Y:S01]  /*a980*/  STG.E.U16 desc[UR24][R42.64], R12 ;  /* 0x0000000c2a007986 */ /* 0x0005e2000c101518 */
[----:B------:R-:W-:Y:S02]  /*a990*/  LEA.HI.X.SX32 R83, R83, R41, 0x1, P6 ;  /* 0x0000002953537211 */ /* 0x000fe400030f0eff */
[----:B------:R-:W-:Y:S01]  /*a9a0*/  IADD3 R88, P6, R159, R40, RZ ;  /* 0x000000289f587210 */ /* 0x000fe20007fde0ff */
[----:B------:R3:W-:Y:S01]  /*a9b0*/  STG.E.U16 desc[UR24][R44.64], R13 ;  /* 0x0000000d2c007986 */ /* 0x0007e2000c101518 */
[----:B------:R-:W-:-:S02]  /*a9c0*/  PRMT R2, R13, 0x7632, R2 ;  /* 0x000076320d027816 */ /* 0x000fc40000000002 */
[-C--:B------:R-:W-:Y:S02]  /*a9d0*/  LEA.HI.X.SX32 R85, R85, R41.reuse, 0x1, P4 ;  /* 0x0000002955557211 */ /* 0x080fe400020f0eff */
[-C--:B------:R-:W-:Y:S01]  /*a9e0*/  IADD3 R90, P4, R163, R40.reuse, RZ ;  /* 0x00000028a35a7210 */ /* 0x080fe20007f9e0ff */
[----:B------:R4:W-:Y:S01]  /*a9f0*/  STG.E.U16 desc[UR24][R46.64], R2 ;  /* 0x000000022e007986 */ /* 0x0009e2000c101518 */
[-C--:B------:R-:W-:Y:S02]  /*aa00*/  LEA.HI.X.SX32 R87, R87, R41.reuse, 0x1, P5 ;  /* 0x0000002957577211 */ /* 0x080fe400028f0eff */
[----:B--2---:R-:W-:Y:S01]  /*aa10*/  PRMT R43, R14, 0x7632, R43 ;  /* 0x000076320e2b7816 */ /* 0x004fe2000000002b */
[----:B------:R2:W-:Y:S01]  /*aa20*/  STG.E.U16 desc[UR24][R48.64], R14 ;  /* 0x0000000e30007986 */ /* 0x0005e2000c101518 */
[----:B------:R-:W-:Y:S02]  /*aa30*/  IADD3 R92, P5, R167, R40, RZ ;  /* 0x00000028a75c7210 */ /* 0x000fe40007fbe0ff */
[----:B------:R-:W-:Y:S01]  /*aa40*/  LEA.HI.X.SX32 R89, R89, R41, 0x1, P6 ;  /* 0x0000002959597211 */ /* 0x000fe200030f0eff */
[----:B------:R-:W-:Y:S01]  /*aa50*/  STG.E.U16 desc[UR24][R50.64], R43 ;  /* 0x0000002b32007986 */ /* 0x000fe2000c101518 */
[----:B---3--:R-:W-:-:S02]  /*aa60*/  PRMT R45, R15, 0x7632, R45 ;  /* 0x000076320f2d7816 */ /* 0x008fc4000000002d */
[-C--:B------:R-:W-:Y:S01]  /*aa70*/  IADD3 R94, P6, R171, R40.reuse, RZ ;  /* 0x00000028ab5e7210 */ /* 0x080fe20007fde0ff */
[----:B------:R3:W-:Y:S01]  /*aa80*/  STG.E.U16 desc[UR24][R52.64], R15 ;  /* 0x0000000f34007986 */ /* 0x0007e2000c101518 */
[----:B----4-:R-:W-:Y:S02]  /*aa90*/  PRMT R47, R16, 0x7632, R47 ;  /* 0x00007632102f7816 */ /* 0x010fe4000000002f */
[-C--:B------:R-:W-:Y:S01]  /*aaa0*/  LEA.HI.X.SX32 R91, R91, R41.reuse, 0x1, P4 ;  /* 0x000000295b5b7211 */ /* 0x080fe200020f0eff */
[----:B------:R-:W-:Y:S01]  /*aab0*/  STG.E.U16 desc[UR24][R54.64], R45 ;  /* 0x0000002d36007986 */ /* 0x000fe2000c101518 */
[----:B------:R-:W-:Y:S02]  /*aac0*/  IADD3 R96, P4, R175, R40, RZ ;  /* 0x00000028af607210 */ /* 0x000fe40007f9e0ff */
[----:B------:R-:W-:Y:S01]  /*aad0*/  LEA.HI.X.SX32 R93, R93, R41, 0x1, P5 ;  /* 0x000000295d5d7211 */ /* 0x000fe200028f0eff */
[----:B------:R-:W-:Y:S01]  /*aae0*/  STG.E.U16 desc[UR24][R56.64], R16 ;  /* 0x0000001038007986 */ /* 0x000fe2000c101518 */
[----:B------:R-:W-:-:S02]  /*aaf0*/  PRMT R12, R17, 0x7632, R12 ;  /* 0x00007632110c7816 */ /* 0x000fc4000000000c */
[-C--:B------:R-:W-:Y:S01]  /*ab00*/  IADD3 R98, P5, R147, R40.reuse, RZ ;  /* 0x0000002893627210 */ /* 0x080fe20007fbe0ff */
[----:B------:R-:W-:Y:S01]  /*ab10*/  STG.E.U16 desc[UR24][R58.64], R47 ;  /* 0x0000002f3a007986 */ /* 0x000fe2000c101518 */
[-C--:B------:R-:W-:Y:S02]  /*ab20*/  LEA.HI.X.SX32 R95, R95, R41.reuse, 0x1, P6 ;  /* 0x000000295f5f7211 */ /* 0x080fe400030f0eff */
[----:B------:R-:W-:Y:S01]  /*ab30*/  IADD3 R100, P6, R135, R40, RZ ;  /* 0x0000002887647210 */ /* 0x000fe20007fde0ff */
[----:B------:R-:W-:Y:S01]  /*ab40*/  STG.E.U16 desc[UR24][R60.64], R17 ;  /* 0x000000113c007986 */ /* 0x000fe2000c101518 */
[----:B------:R-:W-:Y:S02]  /*ab50*/  PRMT R2, R18, 0x7632, R2 ;  /* 0x0000763212027816 */ /* 0x000fe40000000002 */
[----:B------:R-:W-:Y:S01]  /*ab60*/  LEA.HI.X.SX32 R97, R97, R41, 0x1, P4 ;  /* 0x0000002961617211 */ /* 0x000fe200020f0eff */
[----:B------:R4:W-:Y:S01]  /*ab70*/  STG.E.U16 desc[UR24][R62.64], R12 ;  /* 0x0000000c3e007986 */ /* 0x0009e2000c101518 */
[----:B------:R-:W-:-:S02]  /*ab80*/  PRMT R13, R19, 0x7632, R13 ;  /* 0x00007632130d7816 */ /* 0x000fc4000000000d */
[-C--:B------:R-:W-:Y:S01]  /*ab90*/  IADD3 R102, P4, R127, R40.reuse, RZ ;  /* 0x000000287f667210 */ /* 0x080fe20007f9e0ff */
[----:B------:R-:W-:Y:S01]  /*aba0*/  STG.E.U16 desc[UR24][R64.64], R18 ;  /* 0x0000001240007986 */ /* 0x000fe2000c101518 */
[-C--:B------:R-:W-:Y:S02]  /*abb0*/  LEA.HI.X.SX32 R99, R99, R41.reuse, 0x1, P5 ;  /* 0x0000002963637211 */ /* 0x080fe400028f0eff */
[-C--:B------:R-:W-:Y:S01]  /*abc0*/  LEA R104, P5, R177, R40.reuse, 0x6 ;  /* 0x00000028b1687211 */ /* 0x080fe200078a30ff */
[----:B------:R1:W-:Y:S01]  /*abd0*/  STG.E.U16 desc[UR24][R66.64], R2 ;  /* 0x0000000242007986 */ /* 0x0003e2000c101518 */
[----:B------:R-:W-:Y:S02]  /*abe0*/  LEA.HI.X.SX32 R101, R101, R41, 0x1, P6 ;  /* 0x0000002965657211 */ /* 0x000fe400030f0eff */
[----:B--2---:R-:W-:Y:S01]  /*abf0*/  PRMT R14, R20, 0x7632, R14 ;  /* 0x00007632140e7816 */ /* 0x004fe2000000000e */
[----:B------:R-:W-:Y:S01]  /*ac00*/  STG.E.U16 desc[UR24][R68.64], R19 ;  /* 0x0000001344007986 */ /* 0x000fe2000c101518 */
[----:B------:R-:W-:-:S02]  /*ac10*/  IADD3 R106, P6, R179, R40, RZ ;  /* 0x00000028b36a7210 */ /* 0x000fc40007fde0ff */
[----:B---3--:R-:W-:Y:S01]  /*ac20*/  PRMT R15, R21, 0x7632, R15 ;  /* 0x00007632150f7816 */ /* 0x008fe2000000000f */
[----:B------:R-:W-:Y:S01]  /*ac30*/  STG.E.U16 desc[UR24][R70.64], R13 ;  /* 0x0000000d46007986 */ /* 0x000fe2000c101518 */
[-C--:B------:R-:W-:Y:S02]  /*ac40*/  LEA.HI.X.SX32 R103, R103, R41.reuse, 0x1, P4 ;  /* 0x0000002967677211 */ /* 0x080fe400020f0eff */
[-C--:B------:R-:W-:Y:S01]  /*ac50*/  IADD3 R108, P4, R181, R40.reuse, RZ ;  /* 0x00000028b56c7210 */ /* 0x080fe20007f9e0ff */
[----:B------:R2:W-:Y:S01]  /*ac60*/  STG.E.U16 desc[UR24][R72.64], R20 ;  /* 0x0000001448007986 */ /* 0x0005e2000c101518 */
[----:B------:R-:W-:Y:S02]  /*ac70*/  LEA.HI.X.SX32 R105, R105, R41, 0x1, P5 ;  /* 0x0000002969697211 */ /* 0x000fe400028f0eff */
[----:B----4-:R-:W-:Y:S01]  /*ac80*/  PRMT R12, R22, 0x7632, R12 ;  /* 0x00007632160c7816 */ /* 0x010fe2000000000c */
[----:B------:R-:W-:Y:S01]  /*ac90*/  STG.E.U16 desc[UR24][R74.64], R14 ;  /* 0x0000000e4a007986 */ /* 0x000fe2000c101518 */
[----:B------:R-:W-:-:S02]  /*aca0*/  IADD3 R110, P5, R183, R40, RZ ;  /* 0x00000028b76e7210 */ /* 0x000fc40007fbe0ff */
[-C--:B------:R-:W-:Y:S01]  /*acb0*/  LEA.HI.X.SX32 R107, R107, R41.reuse, 0x1, P6 ;  /* 0x000000296b6b7211 */ /* 0x080fe200030f0eff */
[----:B------:R-:W-:Y:S01]  /*acc0*/  STG.E.U16 desc[UR24][R76.64], R21 ;  /* 0x000000154c007986 */ /* 0x000fe2000c101518 */
[-C--:B------:R-:W-:Y:S02]  /*acd0*/  IADD3 R112, P6, R185, R40.reuse, RZ ;  /* 0x00000028b9707210 */ /* 0x080fe40007fde0ff */
[-C--:B------:R-:W-:Y:S01]  /*ace0*/  LEA.HI.X.SX32 R109, R109, R41.reuse, 0x1, P4 ;  /* 0x000000296d6d7211 */ /* 0x080fe200020f0eff */
[----:B------:R3:W-:Y:S01]  /*acf0*/  STG.E.U16 desc[UR24][R78.64], R15 ;  /* 0x0000000f4e007986 */ /* 0x0007e2000c101518 */
[-C--:B------:R-:W-:Y:S02]  /*ad00*/  IADD3 R114, P4, R187, R40.reuse, RZ ;  /* 0x00000028bb727210 */ /* 0x080fe40007f9e0ff */
[----:B------:R-:W-:Y:S01]  /*ad10*/  LEA.HI.X.SX32 R111, R111, R41, 0x1, P5 ;  /* 0x000000296f6f7211 */ /* 0x000fe200028f0eff */
[----:B------:R4:W-:Y:S01]  /*ad20*/  STG.E.U16 desc[UR24][R80.64], R22 ;  /* 0x0000001650007986 */ /* 0x0009e2000c101518 */
[----:B------:R-:W-:-:S02]  /*ad30*/  IADD3 R116, P5, R189, R40, RZ ;  /* 0x00000028bd747210 */ /* 0x000fc40007fbe0ff */
[-C--:B------:R-:W-:Y:S01]  /*ad40*/  LEA.HI.X.SX32 R113, R113, R41.reuse, 0x1, P6 ;  /* 0x0000002971717211 */ /* 0x080fe200030f0eff */
[----:B------:R4:W-:Y:S01]  /*ad50*/  STG.E.U16 desc[UR24][R82.64], R12 ;  /* 0x0000000c52007986 */ /* 0x0009e2000c101518 */
[-C--:B------:R-:W-:Y:S02]  /*ad60*/  IADD3 R118, P6, R191, R40.reuse, RZ ;  /* 0x00000028bf767210 */ /* 0x080fe40007fde0ff */
[-C--:B------:R-:W-:Y:S01]  /*ad70*/  LEA.HI.X.SX32 R115, R115, R41.reuse, 0x1, P4 ;  /* 0x0000002973737211 */ /* 0x080fe200020f0eff */
[----:B------:R-:W4:Y:S01]  /*ad80*/  LDS.128 R12, [R11] ;  /* 0x000000000b0c7984 */ /* 0x000f220000000c00 */
[-C--:B------:R-:W-:Y:S02]  /*ad90*/  IADD3 R120, P4, R193, R40.reuse, RZ ;  /* 0x00000028c1787210 */ /* 0x080fe40007f9e0ff */
[----:B------:R-:W-:Y:S01]  /*ada0*/  LEA.HI.X.SX32 R117, R117, R41, 0x1, P5 ;  /* 0x0000002975757211 */ /* 0x000fe200028f0eff */
[----:B------:R4:W-:Y:S01]  /*adb0*/  STG.E.U16 desc[UR24][R84.64], R23 ;  /* 0x0000001754007986 */ /* 0x0009e2000c101518 */
[----:B------:R-:W-:-:S02]  /*adc0*/  IADD3 R122, P5, R195, R40, RZ ;  /* 0x00000028c37a7210 */ /* 0x000fc40007fbe0ff */
[-C--:B------:R-:W-:Y:S02]  /*add0*/  LEA.HI.X.SX32 R119, R119, R41.reuse, 0x1, P6 ;  /* 0x0000002977777211 */ /* 0x080fe400030f0eff */
[-C--:B------:R-:W-:Y:S02]  /*ade0*/  IADD3 R124, P6, R197, R40.reuse, RZ ;  /* 0x00000028c57c7210 */ /* 0x080fe40007fde0ff */
[----:B------:R-:W-:Y:S02]  /*adf0*/  PRMT R43, R23, 0x7632, R43 ;  /* 0x00007632172b7816 */ /* 0x000fe4000000002b */
[----:B------:R-:W-:Y:S02]  /*ae00*/  LEA.HI.X.SX32 R121, R121, R41, 0x1, P4 ;  /* 0x0000002979797211 */ /* 0x000fe400020f0eff */
[----:B------:R-:W-:Y:S01]  /*ae10*/  PRMT R45, R24, 0x7632, R45 ;  /* 0x00007632182d7816 */ /* 0x000fe2000000002d */
[----:B------:R4:W-:Y:S01]  /*ae20*/  STG.E.U16 desc[UR24][R86.64], R43 ;  /* 0x0000002b56007986 */ /* 0x0009e2000c101518 */
[----:B------:R-:W-:-:S02]  /*ae30*/  IADD3 R132, P4, R199, R40, RZ ;  /* 0x00000028c7847210 */ /* 0x000fc40007f9e0ff */
[-C--:B------:R-:W-:Y:S01]  /*ae40*/  LEA.HI.X.SX32 R123, R123, R41.reuse, 0x1, P5 ;  /* 0x000000297b7b7211 */ /* 0x080fe200028f0eff */
[----:B------:R-:W-:Y:S01]  /*ae50*/  STG.E.U16 desc[UR24][R88.64], R24 ;  /* 0x0000001858007986 */ /* 0x000fe2000c101518 */
[-C--:B------:R-:W-:Y:S02]  /*ae60*/  IADD3 R138, P5, R201, R40.reuse, RZ ;  /* 0x00000028c98a7210 */ /* 0x080fe40007fbe0ff */
[----:B------:R-:W-:Y:S01]  /*ae70*/  LEA.HI.X.SX32 R125, R125, R41, 0x1, P6 ;  /* 0x000000297d7d7211 */ /* 0x000fe200030f0eff */
[----:B------:R-:W-:Y:S01]  /*ae80*/  STG.E.U16 desc[UR24][R90.64], R45 ;  /* 0x0000002d5a007986 */ /* 0x000fe2000c101518 */
[----:B------:R-:W-:Y:S02]  /*ae90*/  PRMT R47, R25, 0x7632, R47 ;  /* 0x00007632192f7816 */ /* 0x000fe4000000002f */
[----:B------:R-:W-:Y:S01]  /*aea0*/  IADD3 R144, P6, R203, R40, RZ ;  /* 0x00000028cb907210 */ /* 0x000fe20007fde0ff */
[----:B------:R-:W-:Y:S01]  /*aeb0*/  STG.E.U16 desc[UR24][R92.64], R25 ;  /* 0x000000195c007986 */ /* 0x000fe2000c101518 */
[----:B------:R-:W-:-:S02]  /*aec0*/  PRMT R49, R26, 0x7632, R49 ;  /* 0x000076321a317816 */ /* 0x000fc40000000031 */
[-C--:B------:R-:W-:Y:S01]  /*aed0*/  LEA.HI.X.SX32 R133, R133, R41.reuse, 0x1, P4 ;  /* 0x0000002985857211 */ /* 0x080fe200020f0eff */
[----:B------:R-:W-:Y:S01]  /*aee0*/  STG.E.U16 desc[UR24][R94.64], R47 ;  /* 0x0000002f5e007986 */ /* 0x000fe2000c101518 */
[-C--:B------:R-:W-:Y:S02]  /*aef0*/  IADD3 R150, P4, R205, R40.reuse, RZ ;  /* 0x00000028cd967210 */ /* 0x080fe40007f9e0ff */
[-C--:B------:R-:W-:Y:S01]  /*af00*/  LEA.HI.X.SX32 R139, R139, R41.reuse, 0x1, P5 ;  /* 0x000000298b8b7211 */ /* 0x080fe200028f0eff */
[----:B------:R-:W-:Y:S01]  /*af10*/  STG.E.U16 desc[UR24][R96.64], R26 ;  /* 0x0000001a60007986 */ /* 0x000fe2000c101518 */
[----:B------:R-:W-:Y:S02]  /*af20*/  PRMT R51, R27, 0x7632, R51 ;  /* 0x000076321b337816 */ /* 0x000fe40000000033 */
[----:B------:R-:W-:Y:S01]  /*af30*/  IADD3 R156, P5, R207, R40, RZ ;  /* 0x00000028cf9c7210 */ /* 0x000fe20007fbe0ff */
[----:B------:R-:W-:Y:S01]  /*af40*/  STG.E.U16 desc[UR24][R98.64], R49 ;  /* 0x0000003162007986 */ /* 0x000fe2000c101518 */
[----:B------:R-:W-:-:S02]  /*af50*/  LEA.HI.X.SX32 R145, R145, R41, 0x1, P6 ;  /* 0x0000002991917211 */ /* 0x000fc400030f0eff */
[-C--:B------:R-:W-:Y:S01]  /*af60*/  IADD3 R158, P6, R209, R40.reuse, RZ ;  /* 0x00000028d19e7210 */ /* 0x080fe20007fde0ff */
[----:B------:R-:W-:Y:S01]  /*af70*/  STG.E.U16 desc[UR24][R100.64], R27 ;  /* 0x0000001b64007986 */ /* 0x000fe2000c101518 */
[----:B------:R-:W-:Y:S02]  /*af80*/  PRMT R53, R28, 0x7632, R53 ;  /* 0x000076321c357816 */ /* 0x000fe40000000035 */
        /* <DEDUP_REMOVED lines=8> */
[-C--:B------:R-:W-:Y:S02]  /*b010*/  LEA.HI.X.SX32 R159, R159, R41.reuse, 0x1, P6 ;  /* 0x000000299f9f7211 */ /* 0x080fe400030f0eff */
[----:B------:R-:W-:Y:S01]  /*b020*/  PRMT R57, R30, 0x7632, R57 ;  /* 0x000076321e397816 */ /* 0x000fe20000000039 */
[----:B------:R-:W-:Y:S01]  /*b030*/  STG.E.U16 desc[UR24][R108.64], R29 ;  /* 0x0000001d6c007986 */ /* 0x000fe2000c101518 */
[----:B------:R-:W-:Y:S02]  /*b040*/  IADD3 R164, P6, R215, R40, RZ ;  /* 0x00000028d7a47210 */ /* 0x000fe40007fde0ff */
[----:B------:R-:W-:Y:S01]  /*b050*/  PRMT R59, R31, 0x7632, R59 ;  /* 0x000076321f3b7816 */ /* 0x000fe2000000003b */
[----:B------:R-:W-:Y:S01]  /*b060*/  STG.E.U16 desc[UR24][R110.64], R55 ;  /* 0x000000376e007986 */ /* 0x000fe2000c101518 */
[----:B------:R-:W-:-:S02]  /*b070*/  LEA.HI.X.SX32 R161, R161, R41, 0x1, P4 ;  /* 0x00000029a1a17211 */ /* 0x000fc400020f0eff */
[-C--:B------:R-:W-:Y:S01]  /*b080*/  IADD3 R166, P4, R217, R40.reuse, RZ ;  /* 0x00000028d9a67210 */ /* 0x080fe20007f9e0ff */
[----:B------:R-:W-:Y:S01]  /*b090*/  STG.E.U16 desc[UR24][R112.64], R30 ;  /* 0x0000001e70007986 */ /* 0x000fe2000c101518 */
[-C--:B------:R-:W-:Y:S02]  /*b0a0*/  LEA.HI.X.SX32 R163, R163, R41.reuse, 0x1, P5 ;  /* 0x00000029a3a37211 */ /* 0x080fe400028f0eff */
[----:B0-----:R-:W-:Y:S01]  /*b0b0*/  PRMT R61, R32, 0x7632, R61 ;  /* 0x00007632203d7816 */ /* 0x001fe2000000003d */
[----:B------:R-:W-:Y:S01]  /*b0c0*/  STG.E.U16 desc[UR24][R114.64], R57 ;  /* 0x0000003972007986 */ /* 0x000fe2000c101518 */
[-C--:B------:R-:W-:Y:S02]  /*b0d0*/  IADD3 R168, P5, R219, R40.reuse, RZ ;  /* 0x00000028dba87210 */ /* 0x080fe40007fbe0ff */
[----:B------:R-:W-:Y:S01]  /*b0e0*/  LEA.HI.X.SX32 R165, R165, R41, 0x1, P6 ;  /* 0x00000029a5a57211 */ /* 0x000fe200030f0eff */
[----:B------:R-:W-:Y:S01]  /*b0f0*/  STG.E.U16 desc[UR24][R116.64], R31 ;  /* 0x0000001f74007986 */ /* 0x000fe2000c101518 */
[----:B------:R-:W-:-:S02]  /*b100*/  IADD3 R170, P6, R221, R40, RZ ;  /* 0x00000028ddaa7210 */ /* 0x000fc40007fde0ff */
[----:B-1----:R-:W-:Y:S01]  /*b110*/  PRMT R66, R33, 0x7632, R66 ;  /* 0x0000763221427816 */ /* 0x002fe20000000042 */
[----:B------:R-:W-:Y:S01]  /*b120*/  STG.E.U16 desc[UR24][R118.64], R59 ;  /* 0x0000003b76007986 */ /* 0x000fe2000c101518 */
[-C--:B------:R-:W-:Y:S02]  /*b130*/  LEA.HI.X.SX32 R167, R167, R41.reuse, 0x1, P4 ;  /* 0x00000029a7a77211 */ /* 0x080fe400020f0eff */
[----:B--2---:R-:W-:Y:S01]  /*b140*/  PRMT R72, R34, 0x7632, R72 ;  /* 0x0000763222487816 */ /* 0x004fe20000000048 */
[----:B------:R-:W-:Y:S01]  /*b150*/  STG.E.U16 desc[UR24][R120.64], R32 ;  /* 0x0000002078007986 */ /* 0x000fe2000c101518 */
[-C--:B------:R-:W-:Y:S02]  /*b160*/  IADD3 R172, P4, R223, R40.reuse, RZ ;  /* 0x00000028dfac7210 */ /* 0x080fe40007f9e0ff */
[----:B------:R-:W-:Y:S01]  /*b170*/  LEA.HI.X.SX32 R169, R169, R41, 0x1, P5 ;  /* 0x00000029a9a97211 */ /* 0x000fe200028f0eff */
[----:B------:R-:W-:Y:S01]  /*b180*/  STG.E.U16 desc[UR24][R122.64], R61 ;  /* 0x0000003d7a007986 */ /* 0x000fe2000c101518 */
[----:B------:R-:W-:-:S02]  /*b190*/  IADD3 R174, P5, R225, R40, RZ ;  /* 0x00000028e1ae7210 */ /* 0x000fc40007fbe0ff */
[-C--:B------:R-:W-:Y:S01]  /*b1a0*/  LEA.HI.X.SX32 R171, R171, R41.reuse, 0x1, P6 ;  /* 0x00000029abab7211 */ /* 0x080fe200030f0eff */
[----:B------:R-:W-:Y:S01]  /*b1b0*/  STG.E.U16 desc[UR24][R124.64], R33 ;  /* 0x000000217c007986 */ /* 0x000fe2000c101518 */
[----:B---3--:R-:W-:Y:S02]  /*b1c0*/  PRMT R78, R35, 0x7632, R78 ;  /* 0x00007632234e7816 */ /* 0x008fe4000000004e */
[-C--:B------:R-:W-:Y:S01]  /*b1d0*/  IADD3 R152, P6, R227, R40.reuse, RZ ;  /* 0x00000028e3987210 */ /* 0x080fe20007fde0ff */
[----:B------:R-:W-:Y:S01]  /*b1e0*/  STG.E.U16 desc[UR24][R132.64], R66 ;  /* 0x0000004284007986 */ /* 0x000fe2000c101518 */
[----:B----4-:R-:W-:Y:S02]  /*b1f0*/  PRMT R80, R36, 0x7632, R80 ;  /* 0x0000763224507816 */ /* 0x010fe40000000050 */
[----:B------:R-:W-:Y:S01]  /*b200*/  LEA.HI.X.SX32 R173, R173, R41, 0x1, P4 ;  /* 0x00000029adad7211 */ /* 0x000fe200020f0eff */
[----:B------:R-:W-:Y:S01]  /*b210*/  STG.E.U16 desc[UR24][R138.64], R34 ;  /* 0x000000228a007986 */ /* 0x000fe2000c101518 */
[----:B------:R-:W-:-:S02]  /*b220*/  IADD3 R146, P4, R229, R40, RZ ;  /* 0x00000028e5927210 */ /* 0x000fc40007f9e0ff */
[-C--:B------:R-:W-:Y:S01]  /*b230*/  LEA.HI.X.SX32 R175, R175, R41.reuse, 0x1, P5 ;  /* 0x00000029afaf7211 */ /* 0x080fe200028f0eff */
[----:B------:R-:W-:Y:S01]  /*b240*/  STG.E.U16 desc[UR24][R144.64], R72 ;  /* 0x0000004890007986 */ /* 0x000fe2000c101518 */
[----:B------:R-:W-:Y:S02]  /*b250*/  PRMT R82, R37, 0x7632, R82 ;  /* 0x0000763225527816 */ /* 0x000fe40000000052 */
[-C--:B------:R-:W-:Y:S01]  /*b260*/  IADD3 R140, P5, R231, R40.reuse, RZ ;  /* 0x00000028e78c7210 */ /* 0x080fe20007fbe0ff */
[----:B------:R-:W-:Y:S01]  /*b270*/  STG.E.U16 desc[UR24][R150.64], R35 ;  /* 0x0000002396007986 */ /* 0x000fe2000c101518 */
[----:B------:R-:W-:Y:S02]  /*b280*/  LEA.HI.X.SX32 R153, R153, R41, 0x1, P6 ;  /* 0x0000002999997211 */ /* 0x000fe400030f0eff */
[----:B------:R-:W-:Y:S01]  /*b290*/  IADD3 R134, P6, R155, R40, RZ ;  /* 0x000000289b867210 */ /* 0x000fe20007fde0ff */
[----:B------:R-:W-:Y:S01]  /*b2a0*/  STG.E.U16 desc[UR24][R156.64], R78 ;  /* 0x0000004e9c007986 */ /* 0x000fe2000c101518 */
[----:B------:R-:W-:-:S02]  /*b2b0*/  PRMT R84, R38, 0x7632, R84 ;  /* 0x0000763226547816 */ /* 0x000fc40000000054 */
[-C--:B------:R-:W-:Y:S01]  /*b2c0*/  LEA.HI.X.SX32 R147, R147, R41.reuse, 0x1, P4 ;  /* 0x0000002993937211 */ /* 0x080fe200020f0eff */
[----:B------:R-:W-:Y:S01]  /*b2d0*/  STG.E.U16 desc[UR24][R158.64], R36 ;  /* 0x000000249e007986 */ /* 0x000fe2000c101518 */
[----:B------:R-:W-:Y:S02]  /*b2e0*/  PRMT R86, R39, 0x7632, R86 ;  /* 0x0000763227567816 */ /* 0x000fe40000000056 */
[-C--:B------:R-:W-:Y:S01]  /*b2f0*/  IADD3 R136, P4, R149, R40.reuse, RZ ;  /* 0x0000002895887210 */ /* 0x080fe20007f9e0ff */
[----:B------:R-:W-:Y:S01]  /*b300*/  STG.E.U16 desc[UR24][R160.64], R80 ;  /* 0x00000050a0007986 */ /* 0x000fe2000c101518 */
[-C--:B------:R-:W-:Y:S02]  /*b310*/  LEA.HI.X.SX32 R141, R141, R41.reuse, 0x1, P5 ;  /* 0x000000298d8d7211 */ /* 0x080fe400028f0eff */
[----:B------:R-:W-:Y:S01]  /*b320*/  IADD3 R128, P5, R143, R40, RZ ;  /* 0x000000288f807210 */ /* 0x000fe20007fbe0ff */
[----:B------:R-:W-:Y:S01]  /*b330*/  STG.E.U16 desc[UR24][R162.64], R37 ;  /* 0x00000025a2007986 */ /* 0x000fe2000c101518 */
[----:B------:R-:W-:-:S02]  /*b340*/  LEA.HI.X.SX32 R135, R135, R41, 0x1, P6 ;  /* 0x0000002987877211 */ /* 0x000fc400030f0eff */
[----:B------:R-:W-:Y:S01]  /*b350*/  PRMT R76, R12, 0x7632, R76 ;  /* 0x000076320c4c7816 */ /* 0x000fe2000000004c */
[----:B------:R-:W-:Y:S01]  /*b360*/  STG.E.U16 desc[UR24][R164.64], R82 ;  /* 0x00000052a4007986 */ /* 0x000fe2000c101518 */
[----:B------:R-:W-:Y:S02]  /*b370*/  IADD3 R40, P6, R137, R40, RZ ;  /* 0x0000002889287210 */ /* 0x000fe40007fde0ff */
[----:B------:R-:W-:Y:S01]  /*b380*/  PRMT R70, R13, 0x7632, R70 ;  /* 0x000076320d467816 */ /* 0x000fe20000000046 */
[----:B------:R-:W-:Y:S01]  /*b390*/  STG.E.U16 desc[UR24][R166.64], R38 ;  /* 0x00000026a6007986 */ /* 0x000fe2000c101518 */
[-C--:B------:R-:W-:Y:S02]  /*b3a0*/  LEA.HI.X.SX32 R137, R129, R41.reuse, 0x1, P4 ;  /* 0x0000002981897211 */ /* 0x080fe400020f0eff */
[----:B------:R-:W-:Y:S01]  /*b3b0*/  LEA.HI.X.SX32 R129, R131, R41, 0x1, P5 ;  /* 0x0000002983817211 */ /* 0x000fe200028f0eff */
[----:B------:R-:W-:Y:S01]  /*b3c0*/  STG.E.U16 desc[UR24][R168.64], R84 ;  /* 0x00000054a8007986 */ /* 0x000fe2000c101518 */
[----:B------:R-:W-:-:S02]  /*b3d0*/  PRMT R68, R14, 0x7632, R68 ;  /* 0x000076320e447816 */ /* 0x000fc40000000044 */
[----:B------:R-:W-:Y:S01]  /*b3e0*/  LEA.HI.X.SX32 R41, R127, R41, 0x1, P6 ;  /* 0x000000297f297211 */ /* 0x000fe200030f0eff */
[----:B------:R-:W-:Y:S01]  /*b3f0*/  STG.E.U16 desc[UR24][R170.64], R39 ;  /* 0x00000027aa007986 */ /* 0x000fe2000c101518 */
[----:B------:R-:W-:Y:S02]  /*b400*/  PRMT R64, R15, 0x7632, R64 ;  /* 0x000076320f407816 */ /* 0x000fe40000000040 */
[----:B------:R-:W-:Y:S01]  /*b410*/  FSEL R2, R3, -INF , P3 ;  /* 0xff80000003027808 */ /* 0x000fe20001800000 */
[----:B------:R-:W-:Y:S01]  /*b420*/  STG.E.U16 desc[UR24][R172.64], R86 ;  /* 0x00000056ac007986 */ /* 0x000fe2000c101518 */
[----:B------:R-:W-:Y:S01]  /*b430*/  FSEL R3, R6, -INF , P2 ;  /* 0xff80000006037808 */ /* 0x000fe20001000000 */
[----:B------:R-:W-:Y:S01]  /*b440*/  FFMA R6, R9, 0.69314718246459960938, R8 ;  /* 0x3f31721809067823 */ /* 0x000fe20000000008 */
[----:B------:R-:W-:Y:S01]  /*b450*/  SHF.L.U32 R11, R222, 0x1, RZ ;  /* 0x00000001de0b7819 */ /* 0x000fe200000006ff */
[----:B------:R-:W-:Y:S01]  /*b460*/  STG.E.U16 desc[UR24][R174.64], R12 ;  /* 0x0000000cae007986 */ /* 0x000fe2000c101518 */
[----:B------:R-:W-:Y:S01]  /*b470*/  FFMA R2, R2, 0.69314718246459960938, R5 ;  /* 0x3f31721802027823 */ /* 0x000fe20000000005 */
[----:B------:R-:W-:Y:S01]  /*b480*/  FFMA R3, R3, 0.69314718246459960938, R4 ;  /* 0x3f31721803037823 */ /* 0x000fe20000000004 */
[----:B------:R-:W-:Y:S01]  /*b490*/  LOP3.LUT R11, R11, 0x1f8, RZ, 0xc0, !PT ;  /* 0x000001f80b0b7812 */ /* 0x000fe200078ec0ff */
[----:B------:R-:W-:Y:S01]  /*b4a0*/  STG.E.U16 desc[UR24][R152.64], R76 ;  /* 0x0000004c98007986 */ /* 0x000fe2000c101518 */
[C---:B------:R-:W-:Y:S01]  /*b4b0*/  SHF.L.U32 R5, R218.reuse, 0x2, RZ ;  /* 0x00000002da057819 */ /* 0x040fe200000006ff */
[----:B------:R-:W-:-:S02]  /*b4c0*/  IMAD.HI R4, R218, 0x4, RZ ;  /* 0x00000004da047827 */ /* 0x000fc400078e02ff */
[----:B------:R0:W-:Y:S04]  /*b4d0*/  STG.E.U16 desc[UR24][R146.64], R13 ;  /* 0x0000000d92007986 */ /* 0x0001e8000c101518 */
[----:B------:R-:W-:Y:S04]  /*b4e0*/  STG.E.U16 desc[UR24][R140.64], R70 ;  /* 0x000000468c007986 */ /* 0x000fe8000c101518 */
[----:B------:R-:W-:Y:S04]  /*b4f0*/  STG.E.U16 desc[UR24][R134.64], R14 ;  /* 0x0000000e86007986 */ /* 0x000fe8000c101518 */
[----:B------:R-:W-:Y:S01]  /*b500*/  STG.E.U16 desc[UR24][R136.64], R68 ;  /* 0x0000004488007986 */ /* 0x000fe2000c101518 */
[----:B0-----:R-:W0:Y:S03]  /*b510*/  LDC.64 R12, c[0x0][0x230] ;  /* 0x00008c00ff0c7b82 */ /* 0x001e260000000a00 */
[----:B------:R-:W-:Y:S04]  /*b520*/  STG.E.U16 desc[UR24][R40.64], R15 ;  /* 0x0000000f28007986 */ /* 0x000fe8000c101518 */
[----:B------:R-:W-:Y:S01]  /*b530*/  STG.E.U16 desc[UR24][R128.64], R64 ;  /* 0x0000004080007986 */ /* 0x000fe2000c101518 */
[----:B------:R-:W-:Y:S06]  /*b540*/  BAR.SYNC.DEFER_BLOCKING 0x0 ;  /* 0x0000000000007b1d */ /* 0x000fec0000010000 */
[----:B------:R0:W-:Y:S04]  /*b550*/  STS.64 [R11+UR7], R2 ;  /* 0x000000020b007988 */ /* 0x0001e80008000a07 */
[----:B------:R-:W-:Y:S01]  /*b560*/  STS.64 [R11+UR7+0x200], R6 ;  /* 0x000200060b007988 */ /* 0x000fe20008000a07 */
[----:B------:R-:W-:Y:S01]  /*b570*/  BAR.SYNC.DEFER_BLOCKING 0x0 ;  /* 0x0000000000007b1d */ /* 0x000fe20000010000 */
[----:B0-----:R-:W-:-:S04]  /*b580*/  IADD3 R2, P0, P1, R5, UR6, R12 ;  /* 0x0000000605027c10 */ /* 0x001fc8000f91e00c */
[----:B------:R-:W-:Y:S01]  /*b590*/  IADD3.X R3, R4, UR5, R13, P0, P1 ;  /* 0x0000000504037c10 */ /* 0x000fe200087e240d */
[----:B------:R-:W0:Y:S04]  /*b5a0*/  LDS R9, [R0] ;  /* 0x0000000000097984 */ /* 0x000e280000000800 */
[----:B0-----:R-:W-:Y:S01]  /*b5b0*/  STG.E desc[UR24][R2.64], R9 ;  /* 0x0000000902007986 */ /* 0x001fe2000c101918 */
[----:B------:R-:W-:Y:S05]  /*b5c0*/  EXIT ;  /* 0x000000000000794d */ /* 0x000fea0003800000 */
.L_x_2:
[----:B------:R-:W-:-:S00]  /*b5d0*/  BRA `(.L_x_2) ;  /* 0xfffffffc00fc7947 */ /* 0x000fc0000383ffff */
[----:B------:R-:W-:-:S00]  /*b5e0*/  NOP ;  /* 0x0000000000007918 */ /* 0x000fc00000000000 */
        /* <DEDUP_REMOVED lines=9> */
.L_x_3:


//--------------------- .nv.global.init           --------------------------
	.section	.nv.global.init,"aw",@progbits
.nv.global.init:
	.type		_$_str,@object
	.size		_$_str,(.L_0 - _$_str)
_$_str:
        /*0000*/ 	.byte	0x5f, 0x5f, 0x43, 0x55, 0x44, 0x41, 0x5f, 0x46, 0x54, 0x5a, 0x00
.L_0:


//--------------------- .nv.shared.attn_fwd       --------------------------
	.section	.nv.shared.attn_fwd,"aw",@nobits
	.sectionflags	@""
	.align	16
	.zero		1024


//--------------------- .nv.shared.reserved.0     --------------------------
	.section	.nv.shared.reserved.0,"aw",@nobits
	.weak		__nv_reservedSMEM_offset_0_alias
	.size		__nv_reservedSMEM_offset_0_alias, 0, 0
	.other		__nv_reservedSMEM_offset_0_alias,@"STO_CUDA_RESERVED_SHARED STV_DEFAULT"
__nv_reservedSMEM_offset_0_alias:
	.zero		0


//--------------------- .nv.constant0.attn_fwd    --------------------------
	.section	.nv.constant0.attn_fwd,"a",@progbits
	.sectionflags	@""
	.align	4
.nv.constant0.attn_fwd:
	.zero		664


//--------------------- SYMBOLS --------------------------

	.type		.nv.reservedSmem.offset0,@object
	.size		.nv.reservedSmem.offset0,0x4
